	.target	sm_100a

	.elftype	@"ET_EXEC"


//--------------------- .note.nv.tkinfo           --------------------------
	.section	.note.nv.tkinfo,"",@"SHT_NOTE"
	.sectionflags	@"SHF_NOTE_NV_TKINFO"
	.tkinfo
        /*0018*/ 	.word	0x00000002
        /*0030*/ 	.string	""
        /*0030*/ 	.string	"ptxas"
        /*0030*/ 	.string	"Cuda compilation tools, release 13.0, V13.0.88"
        /*0030*/ 	.string	"Build cuda_13.0.r13.0/compiler.36424714_0"
        /*0030*/ 	.string	"-arch sm_100a -m 64 "



//--------------------- .note.nv.cuinfo           --------------------------
	.section	.note.nv.cuinfo,"",@"SHT_NOTE"
	.sectionflags	@"SHF_NOTE_NV_CUINFO"
        /*0018*/ 	.short	0x0002
        /*001a*/ 	.short	0x0064
        /*001c*/ 	.short	0x0082
	.zero		2


//--------------------- .nv.info                  --------------------------
	.section	.nv.info,"",@"SHT_CUDA_INFO"
	.align	4


	//----- nvinfo : EIATTR_REGCOUNT
	.align		4
        /*0000*/ 	.byte	0x04, 0x2f
        /*0002*/ 	.short	(.L_19 - .L_18)
	.align		4
.L_18:
        /*0004*/ 	.word	index@(_ZN7cutlass13device_kernelINS_4gemm6kernel13GemmUniversalIN4cute5tupleIJiiiiEEENS1_10collective13CollectiveMmaINS1_35MainloopSm100TmaUmmaWarpSpecializedILi8ELi2ELi4ENS5_IJNS4_1CILi1EEESB_SB_EEEEENS5_IJNSA_ILi128EEENSA_ILi64EEESF_EEENS_6half_tENS5_IJlSB_lEEESH_SI_NS4_8TiledMMAINS4_8MMA_AtomIJNS4_20SM100_MMA_F16BF16_SSISH_SH_fLi128ELi64ELNS4_4UMMA5MajorE0ELSN_0ELNSM_7ScaleInE0ELSO_0EEEEEENS4_6LayoutISC_NS5_IJNSA_ILi0EEESS_SS_EEEEENS5_IJNS4_10UnderscoreESV_SV_EEEEENS4_13SM90_TMA_LOADENS4_14ComposedLayoutINS4_7SwizzleILi3ELi4ELi3EEENS4_18smem_ptr_flag_bitsILi16EEENSR_INS5_IJNSA_ILi8EEESF_EEENS5_IJSF_SB_EEEEEEEvNS4_8identityESY_S18_vS19_EENS_8epilogue10collective18CollectiveEpilogueINS1B_23Sm100TmaWarpSpecializedILi3ELi2ELi32ELb1ELb0EEEJSG_NS5_IJNSR_ISE_SB_EENSR_INSA_ILi32EEESB_EEEEESH_SI_SH_SI_NS1B_6fusion15FusionCallbacksIS1F_NS1K_17LinCombPerRowBiasISH_fSH_SH_fLi8ELNS_15FloatRoundStyleE2EEESG_S1J_JEEENS4_5SM1004TMEM4LOAD26SM100_TMEM_LOAD_32dp32b32xESY_NSZ_INS10_ILi2ELi4ELi3EEES13_NSR_INS5_IJS14_S1H_EEENS5_IJS1H_SB_EEEEEEENS4_39AutoVectorizingCopyWithAssumedAlignmentILi128EEENS4_14SM90_TMA_STOREES1Y_S20_S20_EEEvvEEEEvNT_6ParamsE)
        /*0008*/ 	.word	0x00000079


	//----- nvinfo : EIATTR_FRAME_SIZE
	.align		4
.L_19:
        /*000c*/ 	.byte	0x04, 0x11
        /*000e*/ 	.short	(.L_21 - .L_20)
	.align		4
.L_20:
        /*0010*/ 	.word	index@($__internal_2_$__cuda_sm10x_tcgen05_guardrail_trap_unallocated_columns_being_dealloced)
        /*0014*/ 	.word	0x00000000


	//----- nvinfo : EIATTR_FRAME_SIZE
	.align		4
.L_21:
        /*0018*/ 	.byte	0x04, 0x11
        /*001a*/ 	.short	(.L_23 - .L_22)
	.align		4
.L_22:
        /*001c*/ 	.word	index@($__internal_1_$__cuda_sm10x_tcgen05_guardrail_trap_phase_invalid_during_alloc)
        /*0020*/ 	.word	0x00000000


	//----- nvinfo : EIATTR_FRAME_SIZE
	.align		4
.L_23:
        /*0024*/ 	.byte	0x04, 0x11
        /*0026*/ 	.short	(.L_25 - .L_24)
	.align		4
.L_24:
        /*0028*/ 	.word	index@($__internal_0_$__cuda_sm10x_tcgen05_guardrail_trap_col_being_dealloced_not_returned_by_alloc)
        /*002c*/ 	.word	0x00000000


	//----- nvinfo : EIATTR_FRAME_SIZE
	.align		4
.L_25:
        /*0030*/ 	.byte	0x04, 0x11
        /*0032*/ 	.short	(.L_27 - .L_26)
	.align		4
.L_26:
        /*0034*/ 	.word	index@(_ZN7cutlass13device_kernelINS_4gemm6kernel13GemmUniversalIN4cute5tupleIJiiiiEEENS1_10collective13CollectiveMmaINS1_35MainloopSm100TmaUmmaWarpSpecializedILi8ELi2ELi4ENS5_IJNS4_1CILi1EEESB_SB_EEEEENS5_IJNSA_ILi128EEENSA_ILi64EEESF_EEENS_6half_tENS5_IJlSB_lEEESH_SI_NS4_8TiledMMAINS4_8MMA_AtomIJNS4_20SM100_MMA_F16BF16_SSISH_SH_fLi128ELi64ELNS4_4UMMA5MajorE0ELSN_0ELNSM_7ScaleInE0ELSO_0EEEEEENS4_6LayoutISC_NS5_IJNSA_ILi0EEESS_SS_EEEEENS5_IJNS4_10UnderscoreESV_SV_EEEEENS4_13SM90_TMA_LOADENS4_14ComposedLayoutINS4_7SwizzleILi3ELi4ELi3EEENS4_18smem_ptr_flag_bitsILi16EEENSR_INS5_IJNSA_ILi8EEESF_EEENS5_IJSF_SB_EEEEEEEvNS4_8identityESY_S18_vS19_EENS_8epilogue10collective18CollectiveEpilogueINS1B_23Sm100TmaWarpSpecializedILi3ELi2ELi32ELb1ELb0EEEJSG_NS5_IJNSR_ISE_SB_EENSR_INSA_ILi32EEESB_EEEEESH_SI_SH_SI_NS1B_6fusion15FusionCallbacksIS1F_NS1K_17LinCombPerRowBiasISH_fSH_SH_fLi8ELNS_15FloatRoundStyleE2EEESG_S1J_JEEENS4_5SM1004TMEM4LOAD26SM100_TMEM_LOAD_32dp32b32xESY_NSZ_INS10_ILi2ELi4ELi3EEES13_NSR_INS5_IJS14_S1H_EEENS5_IJS1H_SB_EEEEEEENS4_39AutoVectorizingCopyWithAssumedAlignmentILi128EEENS4_14SM90_TMA_STOREES1Y_S20_S20_EEEvvEEEEvNT_6ParamsE)
        /*0038*/ 	.word	0x00000000


	//----- nvinfo : EIATTR_MIN_STACK_SIZE
	.align		4
.L_27:
        /*003c*/ 	.byte	0x04, 0x12
        /*003e*/ 	.short	(.L_29 - .L_28)
	.align		4
.L_28:
        /*0040*/ 	.word	index@(_ZN7cutlass13device_kernelINS_4gemm6kernel13GemmUniversalIN4cute5tupleIJiiiiEEENS1_10collective13CollectiveMmaINS1_35MainloopSm100TmaUmmaWarpSpecializedILi8ELi2ELi4ENS5_IJNS4_1CILi1EEESB_SB_EEEEENS5_IJNSA_ILi128EEENSA_ILi64EEESF_EEENS_6half_tENS5_IJlSB_lEEESH_SI_NS4_8TiledMMAINS4_8MMA_AtomIJNS4_20SM100_MMA_F16BF16_SSISH_SH_fLi128ELi64ELNS4_4UMMA5MajorE0ELSN_0ELNSM_7ScaleInE0ELSO_0EEEEEENS4_6LayoutISC_NS5_IJNSA_ILi0EEESS_SS_EEEEENS5_IJNS4_10UnderscoreESV_SV_EEEEENS4_13SM90_TMA_LOADENS4_14ComposedLayoutINS4_7SwizzleILi3ELi4ELi3EEENS4_18smem_ptr_flag_bitsILi16EEENSR_INS5_IJNSA_ILi8EEESF_EEENS5_IJSF_SB_EEEEEEEvNS4_8identityESY_S18_vS19_EENS_8epilogue10collective18CollectiveEpilogueINS1B_23Sm100TmaWarpSpecializedILi3ELi2ELi32ELb1ELb0EEEJSG_NS5_IJNSR_ISE_SB_EENSR_INSA_ILi32EEESB_EEEEESH_SI_SH_SI_NS1B_6fusion15FusionCallbacksIS1F_NS1K_17LinCombPerRowBiasISH_fSH_SH_fLi8ELNS_15FloatRoundStyleE2EEESG_S1J_JEEENS4_5SM1004TMEM4LOAD26SM100_TMEM_LOAD_32dp32b32xESY_NSZ_INS10_ILi2ELi4ELi3EEES13_NSR_INS5_IJS14_S1H_EEENS5_IJS1H_SB_EEEEEEENS4_39AutoVectorizingCopyWithAssumedAlignmentILi128EEENS4_14SM90_TMA_STOREES1Y_S20_S20_EEEvvEEEEvNT_6ParamsE)
        /*0044*/ 	.word	0x00000000
.L_29:


//--------------------- .nv.compat                --------------------------
	.section	.nv.compat,"",@"SHT_CUDA_COMPAT_INFO"
	.align	4
        /*0000*/ 	.byte	0x02, 0x09, 0x01, 0x00, 0x02, 0x02, 0x02, 0x00, 0x02, 0x05, 0x05, 0x00, 0x03, 0x07, 0x01, 0x01
        /*0010*/ 	.byte	0x02, 0x03, 0x01, 0x00, 0x02, 0x06, 0x01, 0x00, 0x04, 0x0b, 0x08, 0x00, 0x09, 0x00, 0x00, 0x00
        /*0020*/ 	.byte	0x00, 0x00, 0x00, 0x00


//--------------------- .nv.info._ZN7cutlass13device_kernelINS_4gemm6kernel13GemmUniversalIN4cute5tupleIJiiiiEEENS1_10collective13CollectiveMmaINS1_35MainloopSm100TmaUmmaWarpSpecializedILi8ELi2ELi4ENS5_IJNS4_1CILi1EEESB_SB_EEEEENS5_IJNSA_ILi128EEENSA_ILi64EEESF_EEENS_6half_tENS5_IJlSB_lEEESH_SI_NS4_8TiledMMAINS4_8MMA_AtomIJNS4_20SM100_MMA_F16BF16_SSISH_SH_fLi128ELi64ELNS4_4UMMA5MajorE0ELSN_0ELNSM_7ScaleInE0ELSO_0EEEEEENS4_6LayoutISC_NS5_IJNSA_ILi0EEESS_SS_EEEEENS5_IJNS4_10UnderscoreESV_SV_EEEEENS4_13SM90_TMA_LOADENS4_14ComposedLayoutINS4_7SwizzleILi3ELi4ELi3EEENS4_18smem_ptr_flag_bitsILi16EEENSR_INS5_IJNSA_ILi8EEESF_EEENS5_IJSF_SB_EEEEEEEvNS4_8identityESY_S18_vS19_EENS_8epilogue10collective18CollectiveEpilogueINS1B_23Sm100TmaWarpSpecializedILi3ELi2ELi32ELb1ELb0EEEJSG_NS5_IJNSR_ISE_SB_EENSR_INSA_ILi32EEESB_EEEEESH_SI_SH_SI_NS1B_6fusion15FusionCallbacksIS1F_NS1K_17LinCombPerRowBiasISH_fSH_SH_fLi8ELNS_15FloatRoundStyleE2EEESG_S1J_JEEENS4_5SM1004TMEM4LOAD26SM100_TMEM_LOAD_32dp32b32xESY_NSZ_INS10_ILi2ELi4ELi3EEES13_NSR_INS5_IJS14_S1H_EEENS5_IJS1H_SB_EEEEEEENS4_39AutoVectorizingCopyWithAssumedAlignmentILi128EEENS4_14SM90_TMA_STOREES1Y_S20_S20_EEEvvEEEEvNT_6ParamsE --------------------------
	.section	.nv.info._ZN7cutlass13device_kernelINS_4gemm6kernel13GemmUniversalIN4cute5tupleIJiiiiEEENS1_10collective13CollectiveMmaINS1_35MainloopSm100TmaUmmaWarpSpecializedILi8ELi2ELi4ENS5_IJNS4_1CILi1EEESB_SB_EEEEENS5_IJNSA_ILi128EEENSA_ILi64EEESF_EEENS_6half_tENS5_IJlSB_lEEESH_SI_NS4_8TiledMMAINS4_8MMA_AtomIJNS4_20SM100_MMA_F16BF16_SSISH_SH_fLi128ELi64ELNS4_4UMMA5MajorE0ELSN_0ELNSM_7ScaleInE0ELSO_0EEEEEENS4_6LayoutISC_NS5_IJNSA_ILi0EEESS_SS_EEEEENS5_IJNS4_10UnderscoreESV_SV_EEEEENS4_13SM90_TMA_LOADENS4_14ComposedLayoutINS4_7SwizzleILi3ELi4ELi3EEENS4_18smem_ptr_flag_bitsILi16EEENSR_INS5_IJNSA_ILi8EEESF_EEENS5_IJSF_SB_EEEEEEEvNS4_8identityESY_S18_vS19_EENS_8epilogue10collective18CollectiveEpilogueINS1B_23Sm100TmaWarpSpecializedILi3ELi2ELi32ELb1ELb0EEEJSG_NS5_IJNSR_ISE_SB_EENSR_INSA_ILi32EEESB_EEEEESH_SI_SH_SI_NS1B_6fusion15FusionCallbacksIS1F_NS1K_17LinCombPerRowBiasISH_fSH_SH_fLi8ELNS_15FloatRoundStyleE2EEESG_S1J_JEEENS4_5SM1004TMEM4LOAD26SM100_TMEM_LOAD_32dp32b32xESY_NSZ_INS10_ILi2ELi4ELi3EEES13_NSR_INS5_IJS14_S1H_EEENS5_IJS1H_SB_EEEEEEENS4_39AutoVectorizingCopyWithAssumedAlignmentILi128EEENS4_14SM90_TMA_STOREES1Y_S20_S20_EEEvvEEEEvNT_6ParamsE,"",@"SHT_CUDA_INFO"
	.sectionflags	@""
	.align	4


	//----- nvinfo : EIATTR_CUDA_API_VERSION
	.align		4
        /*0000*/ 	.byte	0x04, 0x37
        /*0002*/ 	.short	(.L_31 - .L_30)
.L_30:
        /*0004*/ 	.word	0x00000082


	//----- nvinfo : EIATTR_KPARAM_INFO
	.align		4
.L_31:
        /*0008*/ 	.byte	0x04, 0x17
        /*000a*/ 	.short	(.L_33 - .L_32)
.L_32:
        /*000c*/ 	.word	0x00000000
        /*0010*/ 	.short	0x0000
        /*0012*/ 	.short	0x0000
        /*0014*/ 	.byte	0x00, 0xf0, 0x01, 0x20


	//----- nvinfo : EIATTR_AT_ENTRY_FRAGMENTS
	.align		4
.L_33:
        /*0018*/ 	.byte	0x04, 0x4f
        /*001a*/ 	.short	(.L_35 - .L_34)


	//   ....[0]....
.L_34:
        /*001c*/ 	.word	0x00000006


	//----- nvinfo : EIATTR_RESERVED_SMEM_USED
	.align		4
.L_35:
        /*0020*/ 	.byte	0x01, 0x41
	.zero		2


	//----- nvinfo : EIATTR_SPARSE_MMA_MASK
	.align		4
        /*0024*/ 	.byte	0x03, 0x50
        /*0026*/ 	.short	0x0000


	//----- nvinfo : EIATTR_TCGEN05_1CTA_USED
	.align		4
        /*0028*/ 	.byte	0x01, 0x51
	.zero		2


	//----- nvinfo : EIATTR_MAXREG_COUNT
	.align		4
        /*002c*/ 	.byte	0x03, 0x1b
        /*002e*/ 	.short	0x00ff


	//----- nvinfo : EIATTR_NUM_BARRIERS
	.align		4
        /*0030*/ 	.byte	0x02, 0x4c
        /*0032*/ 	.byte	0x07
	.zero		1


	//----- nvinfo : EIATTR_EXTERNS
	.align		4
        /*0034*/ 	.byte	0x04, 0x0f
        /*0036*/ 	.short	(.L_37 - .L_36)


	//   ....[0]....
	.align		4
.L_36:
        /*0038*/ 	.word	index@(__assertfail)


	//----- nvinfo : EIATTR_MERCURY_ISA_VERSION
	.align		4
.L_37:
        /*003c*/ 	.byte	0x03, 0x5f
        /*003e*/ 	.short	0x0101


	//----- nvinfo : EIATTR_INT_WARP_WIDE_INSTR_OFFSETS
	.align		4
        /*0040*/ 	.byte	0x04, 0x31
        /*0042*/ 	.short	(.L_39 - .L_38)


	//   ....[0]....
.L_38:
        /*0044*/ 	.word	0x00001e30


	//   ....[1]....
        /*0048*/ 	.word	0x00003ab0


	//   ....[2]....
        /*004c*/ 	.word	0x00003ae0


	//   ....[3]....
        /*0050*/ 	.word	0x00003b30


	//   ....[4]....
        /*0054*/ 	.word	0x00004420


	//   ....[5]....
        /*0058*/ 	.word	0x00004440


	//   ....[6]....
        /*005c*/ 	.word	0x00004710


	//   ....[7]....
        /*0060*/ 	.word	0x00004840


	//----- nvinfo : EIATTR_COOP_GROUP_MASK_REGIDS
	.align		4
.L_39:
        /*0064*/ 	.byte	0x04, 0x29
        /*0066*/ 	.short	(.L_41 - .L_40)


	//   ....[0]....
.L_40:
        /*0068*/ 	.word	0xffffffff


	//   ....[1]....
        /*006c*/ 	.word	0xffffffff


	//   ....[2]....
        /*0070*/ 	.word	0xffffffff


	//   ....[3]....
        /*0074*/ 	.word	0xffffffff


	//   ....[4]....
        /*0078*/ 	.word	0xffffffff


	//   ....[5]....
        /*007c*/ 	.word	0xffffffff


	//   ....[6]....
        /*0080*/ 	.word	0xffffffff


	//   ....[7]....
        /*0084*/ 	.word	0xffffffff


	//   ....[8]....
        /*0088*/ 	.word	0xffffffff


	//   ....[9]....
        /*008c*/ 	.word	0xffffffff


	//   ....[10]....
        /*0090*/ 	.word	0xffffffff


	//   ....[11]....
        /*0094*/ 	.word	0xffffffff


	//   ....[12]....
        /*0098*/ 	.word	0xffffffff


	//----- nvinfo : EIATTR_COOP_GROUP_INSTR_OFFSETS
	.align		4
.L_41:
        /*009c*/ 	.byte	0x04, 0x28
        /*009e*/ 	.short	(.L_43 - .L_42)


	//   ....[0]....
.L_42:
        /*00a0*/ 	.word	0x00000090


	//   ....[1]....
        /*00a4*/ 	.word	0x000004c0


	//   ....[2]....
        /*00a8*/ 	.word	0x000006b0


	//   ....[3]....
        /*00ac*/ 	.word	0x00000830


	//   ....[4]....
        /*00b0*/ 	.word	0x00000930


	//   ....[5]....
        /*00b4*/ 	.word	0x00000aa0


	//   ....[6]....
        /*00b8*/ 	.word	0x00000c40


	//   ....[7]....
        /*00bc*/ 	.word	0x00001d10


	//   ....[8]....
        /*00c0*/ 	.word	0x00002d30


	//   ....[9]....
        /*00c4*/ 	.word	0x00002f40


	//   ....[10]....
        /*00c8*/ 	.word	0x00002f70


	//   ....[11]....
        /*00cc*/ 	.word	0x000039a0


	//   ....[12]....
        /*00d0*/ 	.word	0x00003bd0


	//----- nvinfo : EIATTR_VRC_CTA_INIT_COUNT
	.align		4
.L_43:
        /*00d4*/ 	.byte	0x02, 0x4a
        /*00d6*/ 	.byte	0x80
	.zero		1


	//----- nvinfo : EIATTR_SYSCALL_OFFSETS
	.align		4
        /*00d8*/ 	.byte	0x04, 0x46
        /*00da*/ 	.short	(.L_45 - .L_44)


	//   ....[0]....
.L_44:
        /*00dc*/ 	.word	0x00005460


	//   ....[1]....
        /*00e0*/ 	.word	0x00005550


	//   ....[2]....
        /*00e4*/ 	.word	0x00005eb0


	//   ....[3]....
        /*00e8*/ 	.word	0x00006b60


	//----- nvinfo : EIATTR_MBARRIER_INSTR_OFFSETS
	.align		4
.L_45:
        /*00ec*/ 	.byte	0x04, 0x39
        /*00ee*/ 	.short	(.L_47 - .L_46)


	//   ....[0]....
.L_46:
        /*00f0*/ 	.word	0x000005a0
        /*00f4*/ 	.word	0x000000ff
        /*00f8*/ 	.word	0x00000000
        /*00fc*/ 	.short	0x0100
        /*00fe*/ 	.byte	0x05
	.zero		1


	//   ....[1]....
        /*0100*/ 	.word	0x000005b0
        /*0104*/ 	.word	0x000000ff
        /*0108*/ 	.word	0x00000040
        /*010c*/ 	.short	0x0100
        /*010e*/ 	.byte	0x05
	.zero		1


	//   ....[2]....
        /*0110*/ 	.word	0x000005c0
        /*0114*/ 	.word	0x000000ff
        /*0118*/ 	.word	0x00000008
        /*011c*/ 	.short	0x0100
        /*011e*/ 	.byte	0x05
	.zero		1


	//   ....[3]....
        /*0120*/ 	.word	0x000005d0
        /*0124*/ 	.word	0x000000ff
        /*0128*/ 	.word	0x00000048
        /*012c*/ 	.short	0x0100
        /*012e*/ 	.byte	0x05
	.zero		1


	//   ....[4]....
        /*0130*/ 	.word	0x000005e0
        /*0134*/ 	.word	0x000000ff
        /*0138*/ 	.word	0x00000010
        /*013c*/ 	.short	0x0100
        /*013e*/ 	.byte	0x05
	.zero		1


	//   ....[5]....
        /*0140*/ 	.word	0x000005f0
        /*0144*/ 	.word	0x000000ff
        /*0148*/ 	.word	0x00000050
        /*014c*/ 	.short	0x0100
        /*014e*/ 	.byte	0x05
	.zero		1


	//   ....[6]....
        /*0150*/ 	.word	0x00000600
        /*0154*/ 	.word	0x000000ff
        /*0158*/ 	.word	0x00000018
        /*015c*/ 	.short	0x0100
        /*015e*/ 	.byte	0x05
	.zero		1


	//   ....[7]....
        /*0160*/ 	.word	0x00000610
        /*0164*/ 	.word	0x000000ff
        /*0168*/ 	.word	0x00000058
        /*016c*/ 	.short	0x0100
        /*016e*/ 	.byte	0x05
	.zero		1


	//   ....[8]....
        /*0170*/ 	.word	0x00000620
        /*0174*/ 	.word	0x000000ff
        /*0178*/ 	.word	0x00000020
        /*017c*/ 	.short	0x0100
        /*017e*/ 	.byte	0x05
	.zero		1


	//   ....[9]....
        /*0180*/ 	.word	0x00000630
        /*0184*/ 	.word	0x000000ff
        /*0188*/ 	.word	0x00000060
        /*018c*/ 	.short	0x0100
        /*018e*/ 	.byte	0x05
	.zero		1


	//   ....[10]....
        /*0190*/ 	.word	0x00000640
        /*0194*/ 	.word	0x000000ff
        /*0198*/ 	.word	0x00000028
        /*019c*/ 	.short	0x0100
        /*019e*/ 	.byte	0x05
	.zero		1


	//   ....[11]....
        /*01a0*/ 	.word	0x00000650
        /*01a4*/ 	.word	0x000000ff
        /*01a8*/ 	.word	0x00000068
        /*01ac*/ 	.short	0x0100
        /*01ae*/ 	.byte	0x05
	.zero		1


	//   ....[12]....
        /*01b0*/ 	.word	0x00000660
        /*01b4*/ 	.word	0x000000ff
        /*01b8*/ 	.word	0x00000030
        /*01bc*/ 	.short	0x0100
        /*01be*/ 	.byte	0x05
	.zero		1


	//   ....[13]....
        /*01c0*/ 	.word	0x00000670
        /*01c4*/ 	.word	0x000000ff
        /*01c8*/ 	.word	0x00000070
        /*01cc*/ 	.short	0x0100
        /*01ce*/ 	.byte	0x05
	.zero		1


	//   ....[14]....
        /*01d0*/ 	.word	0x00000680
        /*01d4*/ 	.word	0x000000ff
        /*01d8*/ 	.word	0x00000038
        /*01dc*/ 	.short	0x0100
        /*01de*/ 	.byte	0x05
	.zero		1


	//   ....[15]....
        /*01e0*/ 	.word	0x00000690
        /*01e4*/ 	.word	0x000000ff
        /*01e8*/ 	.word	0x00000078
        /*01ec*/ 	.short	0x0100
        /*01ee*/ 	.byte	0x05
	.zero		1


	//   ....[16]....
        /*01f0*/ 	.word	0x000007c0
        /*01f4*/ 	.word	0x000000ff
        /*01f8*/ 	.word	0x00000080
        /*01fc*/ 	.short	0x0100
        /*01fe*/ 	.byte	0x06
	.zero		1


	//   ....[17]....
        /*0200*/ 	.word	0x000007d0
        /*0204*/ 	.word	0x000000ff
        /*0208*/ 	.word	0x00000098
        /*020c*/ 	.short	0x0100
        /*020e*/ 	.byte	0x06
	.zero		1


	//   ....[18]....
        /*0210*/ 	.word	0x000007e0
        /*0214*/ 	.word	0x000000ff
        /*0218*/ 	.word	0x00000088
        /*021c*/ 	.short	0x0100
        /*021e*/ 	.byte	0x06
	.zero		1


	//   ....[19]....
        /*0220*/ 	.word	0x000007f0
        /*0224*/ 	.word	0x000000ff
        /*0228*/ 	.word	0x000000a0
        /*022c*/ 	.short	0x0100
        /*022e*/ 	.byte	0x06
	.zero		1


	//   ....[20]....
        /*0230*/ 	.word	0x00000800
        /*0234*/ 	.word	0x000000ff
        /*0238*/ 	.word	0x00000090
        /*023c*/ 	.short	0x0100
        /*023e*/ 	.byte	0x06
	.zero		1


	//   ....[21]....
        /*0240*/ 	.word	0x00000810
        /*0244*/ 	.word	0x000000ff
        /*0248*/ 	.word	0x000000a8
        /*024c*/ 	.short	0x0100
        /*024e*/ 	.byte	0x06
	.zero		1


	//   ....[22]....
        /*0250*/ 	.word	0x00000900
        /*0254*/ 	.word	0x000000ff
        /*0258*/ 	.word	0x000000b0
        /*025c*/ 	.short	0x0100
        /*025e*/ 	.byte	0x05
	.zero		1


	//   ....[23]....
        /*0260*/ 	.word	0x00000910
        /*0264*/ 	.word	0x000000ff
        /*0268*/ 	.word	0x000000b8
        /*026c*/ 	.short	0x0100
        /*026e*/ 	.byte	0x05
	.zero		1


	//   ....[24]....
        /*0270*/ 	.word	0x00000a50
        /*0274*/ 	.word	0x000000ff
        /*0278*/ 	.word	0x000000c0
        /*027c*/ 	.short	0x0100
        /*027e*/ 	.byte	0x05
	.zero		1


	//   ....[25]....
        /*0280*/ 	.word	0x00000a60
        /*0284*/ 	.word	0x000000ff
        /*0288*/ 	.word	0x000000d0
        /*028c*/ 	.short	0x0100
        /*028e*/ 	.byte	0x05
	.zero		1


	//   ....[26]....
        /*0290*/ 	.word	0x00000a70
        /*0294*/ 	.word	0x000000ff
        /*0298*/ 	.word	0x000000c8
        /*029c*/ 	.short	0x0100
        /*029e*/ 	.byte	0x05
	.zero		1


	//   ....[27]....
        /*02a0*/ 	.word	0x00000a80
        /*02a4*/ 	.word	0x000000ff
        /*02a8*/ 	.word	0x000000d8
        /*02ac*/ 	.short	0x0100
        /*02ae*/ 	.byte	0x05
	.zero		1


	//   ....[28]....
        /*02b0*/ 	.word	0x00000bb0
        /*02b4*/ 	.word	0x000000ff
        /*02b8*/ 	.word	0x000000e0
        /*02bc*/ 	.short	0x0100
        /*02be*/ 	.byte	0x06
	.zero		1


	//   ....[29]....
        /*02c0*/ 	.word	0x00000bc0
        /*02c4*/ 	.word	0x000000ff
        /*02c8*/ 	.word	0x00000100
        /*02cc*/ 	.short	0x0100
        /*02ce*/ 	.byte	0x06
	.zero		1


	//   ....[30]....
        /*02d0*/ 	.word	0x00000bd0
        /*02d4*/ 	.word	0x000000ff
        /*02d8*/ 	.word	0x000000e8
        /*02dc*/ 	.short	0x0100
        /*02de*/ 	.byte	0x06
	.zero		1


	//   ....[31]....
        /*02e0*/ 	.word	0x00000be0
        /*02e4*/ 	.word	0x000000ff
        /*02e8*/ 	.word	0x00000108
        /*02ec*/ 	.short	0x0100
        /*02ee*/ 	.byte	0x06
	.zero		1


	//   ....[32]....
        /*02f0*/ 	.word	0x00000bf0
        /*02f4*/ 	.word	0x000000ff
        /*02f8*/ 	.word	0x000000f0
        /*02fc*/ 	.short	0x0100
        /*02fe*/ 	.byte	0x06
	.zero		1


	//   ....[33]....
        /*0300*/ 	.word	0x00000c00
        /*0304*/ 	.word	0x000000ff
        /*0308*/ 	.word	0x00000110
        /*030c*/ 	.short	0x0100
        /*030e*/ 	.byte	0x06
	.zero		1


	//   ....[34]....
        /*0310*/ 	.word	0x00000c10
        /*0314*/ 	.word	0x000000ff
        /*0318*/ 	.word	0x000000f8
        /*031c*/ 	.short	0x0100
        /*031e*/ 	.byte	0x06
	.zero		1


	//   ....[35]....
        /*0320*/ 	.word	0x00000c20
        /*0324*/ 	.word	0x000000ff
        /*0328*/ 	.word	0x00000118
        /*032c*/ 	.short	0x0100
        /*032e*/ 	.byte	0x06
	.zero		1


	//   ....[36]....
        /*0330*/ 	.word	0x00000d10
        /*0334*/ 	.word	0x000000ff
        /*0338*/ 	.word	0x00000120
        /*033c*/ 	.short	0x0100
        /*033e*/ 	.byte	0x05
	.zero		1


	//   ....[37]....
        /*0340*/ 	.word	0x00000d20
        /*0344*/ 	.word	0x000000ff
        /*0348*/ 	.word	0x00000130
        /*034c*/ 	.short	0x0100
        /*034e*/ 	.byte	0x05
	.zero		1


	//   ....[38]....
        /*0350*/ 	.word	0x00000d30
        /*0354*/ 	.word	0x000000ff
        /*0358*/ 	.word	0x00000128
        /*035c*/ 	.short	0x0100
        /*035e*/ 	.byte	0x05
	.zero		1


	//   ....[39]....
        /*0360*/ 	.word	0x00000d40
        /*0364*/ 	.word	0x000000ff
        /*0368*/ 	.word	0x00000138
        /*036c*/ 	.short	0x0100
        /*036e*/ 	.byte	0x05
	.zero		1


	//   ....[40]....
        /*0370*/ 	.word	0x00001610
        /*0374*/ 	.word	0x00000002
        /*0378*/ 	.word	0x00000130
        /*037c*/ 	.short	0x010a
        /*037e*/ 	.byte	0xff
	.zero		1


	//   ....[41]....
        /*0380*/ 	.word	0x00001640
        /*0384*/ 	.word	0x00000002
        /*0388*/ 	.word	0x00000120
        /*038c*/ 	.short	0x0101
        /*038e*/ 	.byte	0xff
	.zero		1


	//   ....[42]....
        /*0390*/ 	.word	0x00001710
        /*0394*/ 	.word	0x000000ff
        /*0398*/ 	.word	0x00000040
        /*039c*/ 	.short	0x010a
        /*039e*/ 	.byte	0x08
	.zero		1


	//   ....[43]....
        /*03a0*/ 	.word	0x000017b0
        /*03a4*/ 	.word	0x000000ff
        /*03a8*/ 	.word	0x00000040
        /*03ac*/ 	.short	0x010a
        /*03ae*/ 	.byte	0x21
	.zero		1


	//   ....[44]....
        /*03b0*/ 	.word	0x00001900
        /*03b4*/ 	.word	0x000000ff
        /*03b8*/ 	.word	0x00000040
        /*03bc*/ 	.short	0x010a
        /*03be*/ 	.byte	0x08
	.zero		1


	//   ....[45]....
        /*03c0*/ 	.word	0x00001a10
        /*03c4*/ 	.word	0x000000ff
        /*03c8*/ 	.word	0x000000b8
        /*03cc*/ 	.short	0x0101
        /*03ce*/ 	.byte	0x04
	.zero		1


	//   ....[46]....
        /*03d0*/ 	.word	0x00001a30
        /*03d4*/ 	.word	0x000000ff
        /*03d8*/ 	.word	0x00000040
        /*03dc*/ 	.short	0x010a
        /*03de*/ 	.byte	0x08
	.zero		1


	//   ....[47]....
        /*03e0*/ 	.word	0x00001ab0
        /*03e4*/ 	.word	0x000000ff
        /*03e8*/ 	.word	0x00000040
        /*03ec*/ 	.short	0x010a
        /*03ee*/ 	.byte	0x11
	.zero		1


	//   ....[48]....
        /*03f0*/ 	.word	0x00001c00
        /*03f4*/ 	.word	0x000000ff
        /*03f8*/ 	.word	0x00000040
        /*03fc*/ 	.short	0x010a
        /*03fe*/ 	.byte	0x08
	.zero		1


	//   ....[49]....
        /*0400*/ 	.word	0x00001d40
        /*0404*/ 	.word	0x00000002
        /*0408*/ 	.word	0x000000c0
        /*040c*/ 	.short	0x010a
        /*040e*/ 	.byte	0xff
	.zero		1


	//   ....[50]....
        /*0410*/ 	.word	0x00001e00
        /*0414*/ 	.word	0x00000002
        /*0418*/ 	.word	0x00000000
        /*041c*/ 	.short	0x0101
        /*041e*/ 	.byte	0xff
	.zero		1


	//   ....[51]....
        /*0420*/ 	.word	0x00002360
        /*0424*/ 	.word	0x000000ff
        /*0428*/ 	.word	0x00000000
        /*042c*/ 	.short	0x010a
        /*042e*/ 	.byte	0x05
	.zero		1


	//   ....[52]....
        /*0430*/ 	.word	0x000023f0
        /*0434*/ 	.word	0x000000ff
        /*0438*/ 	.word	0x00000000
        /*043c*/ 	.short	0x010a
        /*043e*/ 	.byte	0x05
	.zero		1


	//   ....[53]....
        /*0440*/ 	.word	0x00002480
        /*0444*/ 	.word	0x000000ff
        /*0448*/ 	.word	0x00000000
        /*044c*/ 	.short	0x010a
        /*044e*/ 	.byte	0x05
	.zero		1


	//   ....[54]....
        /*0450*/ 	.word	0x00002510
        /*0454*/ 	.word	0x000000ff
        /*0458*/ 	.word	0x00000000
        /*045c*/ 	.short	0x010a
        /*045e*/ 	.byte	0x05
	.zero		1


	//   ....[55]....
        /*0460*/ 	.word	0x000025a0
        /*0464*/ 	.word	0x000000ff
        /*0468*/ 	.word	0x00000000
        /*046c*/ 	.short	0x010a
        /*046e*/ 	.byte	0x05
	.zero		1


	//   ....[56]....
        /*0470*/ 	.word	0x00002630
        /*0474*/ 	.word	0x000000ff
        /*0478*/ 	.word	0x00000000
        /*047c*/ 	.short	0x010a
        /*047e*/ 	.byte	0x05
	.zero		1


	//   ....[57]....
        /*0480*/ 	.word	0x000026c0
        /*0484*/ 	.word	0x000000ff
        /*0488*/ 	.word	0x00000000
        /*048c*/ 	.short	0x010a
        /*048e*/ 	.byte	0x05
	.zero		1


	//   ....[58]....
        /*0490*/ 	.word	0x00002760
        /*0494*/ 	.word	0x00000000
        /*0498*/ 	.word	0x00000000
        /*049c*/ 	.short	0x010a
        /*049e*/ 	.byte	0xff
	.zero		1


	//   ....[59]....
        /*04a0*/ 	.word	0x00002880
        /*04a4*/ 	.word	0x00000000
        /*04a8*/ 	.word	0x00000120
        /*04ac*/ 	.short	0x010a
        /*04ae*/ 	.byte	0xff
	.zero		1


	//   ....[60]....
        /*04b0*/ 	.word	0x000028f0
        /*04b4*/ 	.word	0x00000000
        /*04b8*/ 	.word	0x00000000
        /*04bc*/ 	.short	0x0101
        /*04be*/ 	.byte	0xff
	.zero		1


	//   ....[61]....
        /*04c0*/ 	.word	0x00002910
        /*04c4*/ 	.word	0x000000ff
        /*04c8*/ 	.word	0x000000d0
        /*04cc*/ 	.short	0x010a
        /*04ce*/ 	.byte	0x05
	.zero		1


	//   ....[62]....
        /*04d0*/ 	.word	0x00002a30
        /*04d4*/ 	.word	0x00000000
        /*04d8*/ 	.word	0x000000c0
        /*04dc*/ 	.short	0x010a
        /*04de*/ 	.byte	0xff
	.zero		1


	//   ....[63]....
        /*04e0*/ 	.word	0x00002b30
        /*04e4*/ 	.word	0x00000000
        /*04e8*/ 	.word	0x00000000
        /*04ec*/ 	.short	0x0101
        /*04ee*/ 	.byte	0xff
	.zero		1


	//   ....[64]....
        /*04f0*/ 	.word	0x00002bc0
        /*04f4*/ 	.word	0x000000ff
        /*04f8*/ 	.word	0x000000d0
        /*04fc*/ 	.short	0x0106
        /*04fe*/ 	.byte	0x05
	.zero		1


	//   ....[65]....
        /*0500*/ 	.word	0x00002be0
        /*0504*/ 	.word	0x000000ff
        /*0508*/ 	.word	0x000000d0
        /*050c*/ 	.short	0x010a
        /*050e*/ 	.byte	0x05
	.zero		1


	//   ....[66]....
        /*0510*/ 	.word	0x00002c70
        /*0514*/ 	.word	0x000000ff
        /*0518*/ 	.word	0x000000d0
        /*051c*/ 	.short	0x0106
        /*051e*/ 	.byte	0x04
	.zero		1


	//   ....[67]....
        /*0520*/ 	.word	0x00002cb0
        /*0524*/ 	.word	0x00000000
        /*0528*/ 	.word	0x000000d0
        /*052c*/ 	.short	0x010a
        /*052e*/ 	.byte	0xff
	.zero		1


	//   ....[68]....
        /*0530*/ 	.word	0x000031f0
        /*0534*/ 	.word	0x00000000
        /*0538*/ 	.word	0x000000c0
        /*053c*/ 	.short	0x010a
        /*053e*/ 	.byte	0xff
	.zero		1


	//   ....[69]....
        /*0540*/ 	.word	0x00003300
        /*0544*/ 	.word	0x00000003
        /*0548*/ 	.word	0x00000000
        /*054c*/ 	.short	0x0101
        /*054e*/ 	.byte	0xff
	.zero		1


	//   ....[70]....
        /*0550*/ 	.word	0x00003310
        /*0554*/ 	.word	0x000000ff
        /*0558*/ 	.word	0x00000000
        /*055c*/ 	.short	0x010a
        /*055e*/ 	.byte	0x06
	.zero		1


	//   ....[71]....
        /*0560*/ 	.word	0x00003330
        /*0564*/ 	.word	0x000000ff
        /*0568*/ 	.word	0x00000100
        /*056c*/ 	.short	0x010a
        /*056e*/ 	.byte	0x07
	.zero		1


	//   ....[72]....
        /*0570*/ 	.word	0x00003400
        /*0574*/ 	.word	0x000000ff
        /*0578*/ 	.word	0x00000000
        /*057c*/ 	.short	0x010a
        /*057e*/ 	.byte	0x06
	.zero		1


	//   ....[73]....
        /*0580*/ 	.word	0x00003530
        /*0584*/ 	.word	0x000000ff
        /*0588*/ 	.word	0x00000000
        /*058c*/ 	.short	0x010a
        /*058e*/ 	.byte	0x1a
	.zero		1


	//   ....[74]....
        /*0590*/ 	.word	0x000037d0
        /*0594*/ 	.word	0x000000ff
        /*0598*/ 	.word	0x00000000
        /*059c*/ 	.short	0x010a
        /*059e*/ 	.byte	0x06
	.zero		1


	//   ....[75]....
        /*05a0*/ 	.word	0x00003860
        /*05a4*/ 	.word	0x000000ff
        /*05a8*/ 	.word	0x00000000
        /*05ac*/ 	.short	0x010a
        /*05ae*/ 	.byte	0x06
	.zero		1


	//   ....[76]....
        /*05b0*/ 	.word	0x000038f0
        /*05b4*/ 	.word	0x000000ff
        /*05b8*/ 	.word	0x00000000
        /*05bc*/ 	.short	0x010a
        /*05be*/ 	.byte	0x06
	.zero		1


	//   ....[77]....
        /*05c0*/ 	.word	0x00003980
        /*05c4*/ 	.word	0x000000ff
        /*05c8*/ 	.word	0x00000000
        /*05cc*/ 	.short	0x010a
        /*05ce*/ 	.byte	0x07
	.zero		1


	//   ....[78]....
        /*05d0*/ 	.word	0x00003dc0
        /*05d4*/ 	.word	0x00000000
        /*05d8*/ 	.word	0x000000c0
        /*05dc*/ 	.short	0x010a
        /*05de*/ 	.byte	0xff
	.zero		1


	//   ....[79]....
        /*05e0*/ 	.word	0x00003e80
        /*05e4*/ 	.word	0x00000000
        /*05e8*/ 	.word	0x00000000
        /*05ec*/ 	.short	0x0101
        /*05ee*/ 	.byte	0xff
	.zero		1


	//   ....[80]....
        /*05f0*/ 	.word	0x000041a0
        /*05f4*/ 	.word	0x000000ff
        /*05f8*/ 	.word	0x000000b8
        /*05fc*/ 	.short	0x010a
        /*05fe*/ 	.byte	0x06
	.zero		1


	//   ....[81]....
        /*0600*/ 	.word	0x000043c0
        /*0604*/ 	.word	0x000000ff
        /*0608*/ 	.word	0x00000098
        /*060c*/ 	.short	0x010a
        /*060e*/ 	.byte	0x0f
	.zero		1


	//   ....[82]....
        /*0610*/ 	.word	0x000045c0
        /*0614*/ 	.word	0x000000ff
        /*0618*/ 	.word	0x00000080
        /*061c*/ 	.short	0x010b
        /*061e*/ 	.byte	0x0f
	.zero		1


	//   ....[83]....
        /*0620*/ 	.word	0x00004610
        /*0624*/ 	.word	0x000000ff
        /*0628*/ 	.word	0x00000000
        /*062c*/ 	.short	0x0101
        /*062e*/ 	.byte	0x10
	.zero		1


	//   ....[84]....
        /*0630*/ 	.word	0x00004650
        /*0634*/ 	.word	0x000000ff
        /*0638*/ 	.word	0x00000098
        /*063c*/ 	.short	0x010a
        /*063e*/ 	.byte	0x07
	.zero		1


	//   ....[85]....
        /*0640*/ 	.word	0x00004890
        /*0644*/ 	.word	0x000000ff
        /*0648*/ 	.word	0x00000080
        /*064c*/ 	.short	0x010b
        /*064e*/ 	.byte	0x07
	.zero		1


	//   ....[86]....
        /*0650*/ 	.word	0x00004900
        /*0654*/ 	.word	0x000000ff
        /*0658*/ 	.word	0x00000000
        /*065c*/ 	.short	0x0101
        /*065e*/ 	.byte	0x0f
	.zero		1


	//   ....[87]....
        /*0660*/ 	.word	0x00004950
        /*0664*/ 	.word	0x000000ff
        /*0668*/ 	.word	0x00000000
        /*066c*/ 	.short	0x010a
        /*066e*/ 	.byte	0x04
	.zero		1


	//   ....[88]....
        /*0670*/ 	.word	0x000049e0
        /*0674*/ 	.word	0x000000ff
        /*0678*/ 	.word	0x00000000
        /*067c*/ 	.short	0x010a
        /*067e*/ 	.byte	0x04
	.zero		1


	//   ....[89]....
        /*0680*/ 	.word	0x00004a80
        /*0684*/ 	.word	0x00000000
        /*0688*/ 	.word	0x00000000
        /*068c*/ 	.short	0x010a
        /*068e*/ 	.byte	0xff
	.zero		1


	//   ....[90]....
        /*0690*/ 	.word	0x00004e30
        /*0694*/ 	.word	0x00000000
        /*0698*/ 	.word	0x000000c0
        /*069c*/ 	.short	0x010a
        /*069e*/ 	.byte	0xff
	.zero		1


	//   ....[91]....
        /*06a0*/ 	.word	0x00004f40
        /*06a4*/ 	.word	0x00000000
        /*06a8*/ 	.word	0x00000000
        /*06ac*/ 	.short	0x0101
        /*06ae*/ 	.byte	0xff
	.zero		1


	//   ....[92]....
        /*06b0*/ 	.word	0x000059a0
        /*06b4*/ 	.word	0x00000000
        /*06b8*/ 	.word	0x00000080
        /*06bc*/ 	.short	0x010a
        /*06be*/ 	.byte	0xff
	.zero		1


	//   ....[93]....
        /*06c0*/ 	.word	0x00005b60
        /*06c4*/ 	.word	0x00000045
        /*06c8*/ 	.word	0x000000e0
        /*06cc*/ 	.short	0x010a
        /*06ce*/ 	.byte	0xff
	.zero		1


	//   ....[94]....
        /*06d0*/ 	.word	0x00005c60
        /*06d4*/ 	.word	0x00000000
        /*06d8*/ 	.word	0x00000080
        /*06dc*/ 	.short	0x010a
        /*06de*/ 	.byte	0xff
	.zero		1


	//   ....[95]....
        /*06e0*/ 	.word	0x00005d90
        /*06e4*/ 	.word	0x00000045
        /*06e8*/ 	.word	0x000000e0
        /*06ec*/ 	.short	0x010a
        /*06ee*/ 	.byte	0xff
	.zero		1


	//   ....[96]....
        /*06f0*/ 	.word	0x000068a0
        /*06f4*/ 	.word	0x00000000
        /*06f8*/ 	.word	0x00000000
        /*06fc*/ 	.short	0x0101
        /*06fe*/ 	.byte	0xff
	.zero		1


	//   ....[97]....
        /*0700*/ 	.word	0x000068b0
        /*0704*/ 	.word	0x00000003
        /*0708*/ 	.word	0x00000080
        /*070c*/ 	.short	0x010a
        /*070e*/ 	.byte	0xff
	.zero		1


	//   ....[98]....
        /*0710*/ 	.word	0x00006980
        /*0714*/ 	.word	0x00000003
        /*0718*/ 	.word	0x00000080
        /*071c*/ 	.short	0x010a
        /*071e*/ 	.byte	0xff
	.zero		1


	//   ....[99]....
        /*0720*/ 	.word	0x00006cd0
        /*0724*/ 	.word	0x000000ff
        /*0728*/ 	.word	0x00000000
        /*072c*/ 	.short	0x0101
        /*072e*/ 	.byte	0x05
	.zero		1


	//   ....[100]....
        /*0730*/ 	.word	0x00007620
        /*0734*/ 	.word	0x00000000
        /*0738*/ 	.word	0x00000000
        /*073c*/ 	.short	0x0101
        /*073e*/ 	.byte	0xff
	.zero		1


	//   ....[101]....
        /*0740*/ 	.word	0x000078b0
        /*0744*/ 	.word	0x000000ff
        /*0748*/ 	.word	0x00000000
        /*074c*/ 	.short	0x0101
        /*074e*/ 	.byte	0x04
	.zero		1


	//   ....[102]....
        /*0750*/ 	.word	0x000078d0
        /*0754*/ 	.word	0x00000002
        /*0758*/ 	.word	0x00000130
        /*075c*/ 	.short	0x010a
        /*075e*/ 	.byte	0xff
	.zero		1


	//   ....[103]....
        /*0760*/ 	.word	0x00007930
        /*0764*/ 	.word	0x00000002
        /*0768*/ 	.word	0x00000040
        /*076c*/ 	.short	0x010a
        /*076e*/ 	.byte	0xff
	.zero		1


	//   ....[104]....
        /*0770*/ 	.word	0x00007990
        /*0774*/ 	.word	0x00000002
        /*0778*/ 	.word	0x00000040
        /*077c*/ 	.short	0x010a
        /*077e*/ 	.byte	0xff
	.zero		1


	//   ....[105]....
        /*0780*/ 	.word	0x000079e0
        /*0784*/ 	.word	0x00000002
        /*0788*/ 	.word	0x000000c0
        /*078c*/ 	.short	0x010a
        /*078e*/ 	.byte	0xff
	.zero		1


	//   ....[106]....
        /*0790*/ 	.word	0x00007a40
        /*0794*/ 	.word	0x00000000
        /*0798*/ 	.word	0x00000000
        /*079c*/ 	.short	0x010a
        /*079e*/ 	.byte	0xff
	.zero		1


	//   ....[107]....
        /*07a0*/ 	.word	0x00007aa0
        /*07a4*/ 	.word	0x00000000
        /*07a8*/ 	.word	0x00000000
        /*07ac*/ 	.short	0x010a
        /*07ae*/ 	.byte	0xff
	.zero		1


	//   ....[108]....
        /*07b0*/ 	.word	0x00007b00
        /*07b4*/ 	.word	0x00000000
        /*07b8*/ 	.word	0x00000000
        /*07bc*/ 	.short	0x010a
        /*07be*/ 	.byte	0xff
	.zero		1


	//   ....[109]....
        /*07c0*/ 	.word	0x00007b60
        /*07c4*/ 	.word	0x00000000
        /*07c8*/ 	.word	0x00000000
        /*07cc*/ 	.short	0x010a
        /*07ce*/ 	.byte	0xff
	.zero		1


	//   ....[110]....
        /*07d0*/ 	.word	0x00007bc0
        /*07d4*/ 	.word	0x00000000
        /*07d8*/ 	.word	0x00000000
        /*07dc*/ 	.short	0x010a
        /*07de*/ 	.byte	0xff
	.zero		1


	//   ....[111]....
        /*07e0*/ 	.word	0x00007c20
        /*07e4*/ 	.word	0x00000000
        /*07e8*/ 	.word	0x00000000
        /*07ec*/ 	.short	0x010a
        /*07ee*/ 	.byte	0xff
	.zero		1


	//   ....[112]....
        /*07f0*/ 	.word	0x00007c80
        /*07f4*/ 	.word	0x00000000
        /*07f8*/ 	.word	0x00000000
        /*07fc*/ 	.short	0x010a
        /*07fe*/ 	.byte	0xff
	.zero		1


	//   ....[113]....
        /*0800*/ 	.word	0x00007cd0
        /*0804*/ 	.word	0x00000000
        /*0808*/ 	.word	0x00000120
        /*080c*/ 	.short	0x010a
        /*080e*/ 	.byte	0xff
	.zero		1


	//   ....[114]....
        /*0810*/ 	.word	0x00007d30
        /*0814*/ 	.word	0x00000000
        /*0818*/ 	.word	0x000000d0
        /*081c*/ 	.short	0x010a
        /*081e*/ 	.byte	0xff
	.zero		1


	//   ....[115]....
        /*0820*/ 	.word	0x00007d80
        /*0824*/ 	.word	0x00000000
        /*0828*/ 	.word	0x000000c0
        /*082c*/ 	.short	0x010a
        /*082e*/ 	.byte	0xff
	.zero		1


	//   ....[116]....
        /*0830*/ 	.word	0x00007de0
        /*0834*/ 	.word	0x00000000
        /*0838*/ 	.word	0x000000d0
        /*083c*/ 	.short	0x010a
        /*083e*/ 	.byte	0xff
	.zero		1


	//   ....[117]....
        /*0840*/ 	.word	0x00007e30
        /*0844*/ 	.word	0x00000000
        /*0848*/ 	.word	0x000000c0
        /*084c*/ 	.short	0x010a
        /*084e*/ 	.byte	0xff
	.zero		1


	//   ....[118]....
        /*0850*/ 	.word	0x00007e90
        /*0854*/ 	.word	0x00000002
        /*0858*/ 	.word	0x00000100
        /*085c*/ 	.short	0x010a
        /*085e*/ 	.byte	0xff
	.zero		1


	//   ....[119]....
        /*0860*/ 	.word	0x00007ef0
        /*0864*/ 	.word	0x00000000
        /*0868*/ 	.word	0x00000000
        /*086c*/ 	.short	0x010a
        /*086e*/ 	.byte	0xff
	.zero		1


	//   ....[120]....
        /*0870*/ 	.word	0x00007f50
        /*0874*/ 	.word	0x00000000
        /*0878*/ 	.word	0x00000000
        /*087c*/ 	.short	0x010a
        /*087e*/ 	.byte	0xff
	.zero		1


	//   ....[121]....
        /*0880*/ 	.word	0x00007fb0
        /*0884*/ 	.word	0x00000000
        /*0888*/ 	.word	0x00000000
        /*088c*/ 	.short	0x010a
        /*088e*/ 	.byte	0xff
	.zero		1


	//   ....[122]....
        /*0890*/ 	.word	0x00008010
        /*0894*/ 	.word	0x00000000
        /*0898*/ 	.word	0x00000000
        /*089c*/ 	.short	0x010a
        /*089e*/ 	.byte	0xff
	.zero		1


	//   ....[123]....
        /*08a0*/ 	.word	0x00008070
        /*08a4*/ 	.word	0x00000000
        /*08a8*/ 	.word	0x00000000
        /*08ac*/ 	.short	0x010a
        /*08ae*/ 	.byte	0xff
	.zero		1


	//   ....[124]....
        /*08b0*/ 	.word	0x000080c0
        /*08b4*/ 	.word	0x00000000
        /*08b8*/ 	.word	0x000000c0
        /*08bc*/ 	.short	0x010a
        /*08be*/ 	.byte	0xff
	.zero		1


	//   ....[125]....
        /*08c0*/ 	.word	0x00008120
        /*08c4*/ 	.word	0x00000000
        /*08c8*/ 	.word	0x000000b8
        /*08cc*/ 	.short	0x010a
        /*08ce*/ 	.byte	0xff
	.zero		1


	//   ....[126]....
        /*08d0*/ 	.word	0x00008180
        /*08d4*/ 	.word	0x00000000
        /*08d8*/ 	.word	0x00000098
        /*08dc*/ 	.short	0x010a
        /*08de*/ 	.byte	0xff
	.zero		1


	//   ....[127]....
        /*08e0*/ 	.word	0x000081e0
        /*08e4*/ 	.word	0x00000000
        /*08e8*/ 	.word	0x00000098
        /*08ec*/ 	.short	0x010a
        /*08ee*/ 	.byte	0xff
	.zero		1


	//   ....[128]....
        /*08f0*/ 	.word	0x00008240
        /*08f4*/ 	.word	0x00000000
        /*08f8*/ 	.word	0x00000000
        /*08fc*/ 	.short	0x010a
        /*08fe*/ 	.byte	0xff
	.zero		1


	//   ....[129]....
        /*0900*/ 	.word	0x000082a0
        /*0904*/ 	.word	0x00000000
        /*0908*/ 	.word	0x00000000
        /*090c*/ 	.short	0x010a
        /*090e*/ 	.byte	0xff
	.zero		1


	//   ....[130]....
        /*0910*/ 	.word	0x000082f0
        /*0914*/ 	.word	0x00000000
        /*0918*/ 	.word	0x000000c0
        /*091c*/ 	.short	0x010a
        /*091e*/ 	.byte	0xff
	.zero		1


	//   ....[131]....
        /*0920*/ 	.word	0x00008340
        /*0924*/ 	.word	0x00000000
        /*0928*/ 	.word	0x00000080
        /*092c*/ 	.short	0x010a
        /*092e*/ 	.byte	0xff
	.zero		1


	//   ....[132]....
        /*0930*/ 	.word	0x00008390
        /*0934*/ 	.word	0x00000045
        /*0938*/ 	.word	0x000000e0
        /*093c*/ 	.short	0x010a
        /*093e*/ 	.byte	0xff
	.zero		1


	//   ....[133]....
        /*0940*/ 	.word	0x000083e0
        /*0944*/ 	.word	0x00000003
        /*0948*/ 	.word	0x00000080
        /*094c*/ 	.short	0x010a
        /*094e*/ 	.byte	0xff
	.zero		1


	//----- nvinfo : EIATTR_NUM_MBARRIERS
	.align		4
.L_47:
        /*0950*/ 	.byte	0x03, 0x38
        /*0952*/ 	.short	0x0028


	//----- nvinfo : EIATTR_EXIT_INSTR_OFFSETS
	.align		4
        /*0954*/ 	.byte	0x04, 0x1c
        /*0956*/ 	.short	(.L_49 - .L_48)


	//   ....[0]....
.L_48:
        /*0958*/ 	.word	0x00002790


	//   ....[1]....
        /*095c*/ 	.word	0x00002c80


	//   ....[2]....
        /*0960*/ 	.word	0x00002ce0


	//   ....[3]....
        /*0964*/ 	.word	0x00003be0


	//   ....[4]....
        /*0968*/ 	.word	0x00004ab0


	//   ....[5]....
        /*096c*/ 	.word	0x00004af0


	//   ....[6]....
        /*0970*/ 	.word	0x000077b0


	//   ....[7]....
        /*0974*/ 	.word	0x00007820


	//   ....[8]....
        /*0978*/ 	.word	0x00007850


	//   ....[9]....
        /*097c*/ 	.word	0x000078c0


	//----- nvinfo : EIATTR_MAX_THREADS
	.align		4
.L_49:
        /*0980*/ 	.byte	0x04, 0x05
        /*0982*/ 	.short	(.L_51 - .L_50)
.L_50:
        /*0984*/ 	.word	0x00000100
        /*0988*/ 	.word	0x00000001
        /*098c*/ 	.word	0x00000001


	//----- nvinfo : EIATTR_CRS_STACK_SIZE
	.align		4
.L_51:
        /*0990*/ 	.byte	0x04, 0x1e
        /*0992*/ 	.short	(.L_53 - .L_52)
.L_52:
        /*0994*/ 	.word	0x00000000


	//----- nvinfo : EIATTR_CBANK_PARAM_SIZE
	.align		4
.L_53:
        /*0998*/ 	.byte	0x03, 0x19
        /*099a*/ 	.short	0x0800


	//----- nvinfo : EIATTR_PARAM_CBANK
	.align		4
        /*099c*/ 	.byte	0x04, 0x0a
        /*099e*/ 	.short	(.L_55 - .L_54)
	.align		4
.L_54:
        /*09a0*/ 	.word	index@(.nv.constant0._ZN7cutlass13device_kernelINS_4gemm6kernel13GemmUniversalIN4cute5tupleIJiiiiEEENS1_10collective13CollectiveMmaINS1_35MainloopSm100TmaUmmaWarpSpecializedILi8ELi2ELi4ENS5_IJNS4_1CILi1EEESB_SB_EEEEENS5_IJNSA_ILi128EEENSA_ILi64EEESF_EEENS_6half_tENS5_IJlSB_lEEESH_SI_NS4_8TiledMMAINS4_8MMA_AtomIJNS4_20SM100_MMA_F16BF16_SSISH_SH_fLi128ELi64ELNS4_4UMMA5MajorE0ELSN_0ELNSM_7ScaleInE0ELSO_0EEEEEENS4_6LayoutISC_NS5_IJNSA_ILi0EEESS_SS_EEEEENS5_IJNS4_10UnderscoreESV_SV_EEEEENS4_13SM90_TMA_LOADENS4_14ComposedLayoutINS4_7SwizzleILi3ELi4ELi3EEENS4_18smem_ptr_flag_bitsILi16EEENSR_INS5_IJNSA_ILi8EEESF_EEENS5_IJSF_SB_EEEEEEEvNS4_8identityESY_S18_vS19_EENS_8epilogue10collective18CollectiveEpilogueINS1B_23Sm100TmaWarpSpecializedILi3ELi2ELi32ELb1ELb0EEEJSG_NS5_IJNSR_ISE_SB_EENSR_INSA_ILi32EEESB_EEEEESH_SI_SH_SI_NS1B_6fusion15FusionCallbacksIS1F_NS1K_17LinCombPerRowBiasISH_fSH_SH_fLi8ELNS_15FloatRoundStyleE2EEESG_S1J_JEEENS4_5SM1004TMEM4LOAD26SM100_TMEM_LOAD_32dp32b32xESY_NSZ_INS10_ILi2ELi4ELi3EEES13_NSR_INS5_IJS14_S1H_EEENS5_IJS1H_SB_EEEEEEENS4_39AutoVectorizingCopyWithAssumedAlignmentILi128EEENS4_14SM90_TMA_STOREES1Y_S20_S20_EEEvvEEEEvNT_6ParamsE)
        /*09a4*/ 	.short	0x0380
        /*09a6*/ 	.short	0x0800


	//----- nvinfo : EIATTR_SW_WAR
	.align		4
.L_55:
        /*09a8*/ 	.byte	0x04, 0x36
        /*09aa*/ 	.short	(.L_57 - .L_56)
.L_56:
        /*09ac*/ 	.word	0x00000008
.L_57:


//--------------------- .nv.callgraph             --------------------------
	.section	.nv.callgraph,"",@"SHT_CUDA_CALLGRAPH"
	.align	4
	.sectionentsize	8
	.align		4
        /*0000*/ 	.word	0x00000000
	.align		4
        /*0004*/ 	.word	0xffffffff
	.align		4
        /*0008*/ 	.word	index@(_ZN7cutlass13device_kernelINS_4gemm6kernel13GemmUniversalIN4cute5tupleIJiiiiEEENS1_10collective13CollectiveMmaINS1_35MainloopSm100TmaUmmaWarpSpecializedILi8ELi2ELi4ENS5_IJNS4_1CILi1EEESB_SB_EEEEENS5_IJNSA_ILi128EEENSA_ILi64EEESF_EEENS_6half_tENS5_IJlSB_lEEESH_SI_NS4_8TiledMMAINS4_8MMA_AtomIJNS4_20SM100_MMA_F16BF16_SSISH_SH_fLi128ELi64ELNS4_4UMMA5MajorE0ELSN_0ELNSM_7ScaleInE0ELSO_0EEEEEENS4_6LayoutISC_NS5_IJNSA_ILi0EEESS_SS_EEEEENS5_IJNS4_10UnderscoreESV_SV_EEEEENS4_13SM90_TMA_LOADENS4_14ComposedLayoutINS4_7SwizzleILi3ELi4ELi3EEENS4_18smem_ptr_flag_bitsILi16EEENSR_INS5_IJNSA_ILi8EEESF_EEENS5_IJSF_SB_EEEEEEEvNS4_8identityESY_S18_vS19_EENS_8epilogue10collective18CollectiveEpilogueINS1B_23Sm100TmaWarpSpecializedILi3ELi2ELi32ELb1ELb0EEEJSG_NS5_IJNSR_ISE_SB_EENSR_INSA_ILi32EEESB_EEEEESH_SI_SH_SI_NS1B_6fusion15FusionCallbacksIS1F_NS1K_17LinCombPerRowBiasISH_fSH_SH_fLi8ELNS_15FloatRoundStyleE2EEESG_S1J_JEEENS4_5SM1004TMEM4LOAD26SM100_TMEM_LOAD_32dp32b32xESY_NSZ_INS10_ILi2ELi4ELi3EEES13_NSR_INS5_IJS14_S1H_EEENS5_IJS1H_SB_EEEEEEENS4_39AutoVectorizingCopyWithAssumedAlignmentILi128EEENS4_14SM90_TMA_STOREES1Y_S20_S20_EEEvvEEEEvNT_6ParamsE)
	.align		4
        /*000c*/ 	.word	index@(__assertfail)
	.align		4
        /*0010*/ 	.word	0x00000000
	.align		4
        /*0014*/ 	.word	0xfffffffe
	.align		4
        /*0018*/ 	.word	0x00000000
	.align		4
        /*001c*/ 	.word	0xfffffffd
	.align		4
        /*0020*/ 	.word	0x00000000
	.align		4
        /*0024*/ 	.word	0xfffffffc


//--------------------- .nv.constant4             --------------------------
	.section	.nv.constant4,"a",@progbits
	.align	8
	.align		8
.nv.constant4:
        /*0000*/ 	.dword	__assertfail
	.align		8
        /*0008*/ 	.dword	__unnamed_1
	.align		8
        /*0010*/ 	.dword	__unnamed_2
	.align		8
        /*0018*/ 	.dword	_ZN39_INTERNAL_ef9bea21_4_k_cu_1c936688_26764cuda3std3__45__cpo5beginE
	.align		8
        /*0020*/ 	.dword	_ZN39_INTERNAL_ef9bea21_4_k_cu_1c936688_26764cuda3std3__45__cpo3endE
	.align		8
        /*0028*/ 	.dword	_ZN39_INTERNAL_ef9bea21_4_k_cu_1c936688_26764cuda3std3__45__cpo6cbeginE
	.align		8
        /*0030*/ 	.dword	_ZN39_INTERNAL_ef9bea21_4_k_cu_1c936688_26764cuda3std3__45__cpo4cendE
	.align		8
        /*0038*/ 	.dword	_ZN39_INTERNAL_ef9bea21_4_k_cu_1c936688_26764cuda3std3__441_GLOBAL__N__ef9bea21_4_k_cu_1c936688_26766ignoreE
	.align		8
        /*0040*/ 	.dword	_ZN39_INTERNAL_ef9bea21_4_k_cu_1c936688_26764cuda3std3__419piecewise_constructE
	.align		8
        /*0048*/ 	.dword	_ZN39_INTERNAL_ef9bea21_4_k_cu_1c936688_26764cuda3std3__48in_placeE
	.align		8
        /*0050*/ 	.dword	_ZN39_INTERNAL_ef9bea21_4_k_cu_1c936688_26764cuda3std6ranges3__45__cpo4swapE
	.align		8
        /*0058*/ 	.dword	_ZN39_INTERNAL_ef9bea21_4_k_cu_1c936688_26764cuda3std6ranges3__45__cpo9iter_moveE
	.align		8
        /*0060*/ 	.dword	_ZN39_INTERNAL_ef9bea21_4_k_cu_1c936688_26764cute7productE
	.align		8
        /*0068*/ 	.dword	_ZN39_INTERNAL_ef9bea21_4_k_cu_1c936688_26764cute1_E
	.align		8
        /*0070*/ 	.dword	$str$25
	.align		8
        /*0078*/ 	.dword	$str$26
	.align		8
        /*0080*/ 	.dword	$str$27
	.align		8
        /*0088*/ 	.dword	$str$28


//--------------------- .text._ZN7cutlass13device_kernelINS_4gemm6kernel13GemmUniversalIN4cute5tupleIJiiiiEEENS1_10collective13CollectiveMmaINS1_35MainloopSm100TmaUmmaWarpSpecializedILi8ELi2ELi4ENS5_IJNS4_1CILi1EEESB_SB_EEEEENS5_IJNSA_ILi128EEENSA_ILi64EEESF_EEENS_6half_tENS5_IJlSB_lEEESH_SI_NS4_8TiledMMAINS4_8MMA_AtomIJNS4_20SM100_MMA_F16BF16_SSISH_SH_fLi128ELi64ELNS4_4UMMA5MajorE0ELSN_0ELNSM_7ScaleInE0ELSO_0EEEEEENS4_6LayoutISC_NS5_IJNSA_ILi0EEESS_SS_EEEEENS5_IJNS4_10UnderscoreESV_SV_EEEEENS4_13SM90_TMA_LOADENS4_14ComposedLayoutINS4_7SwizzleILi3ELi4ELi3EEENS4_18smem_ptr_flag_bitsILi16EEENSR_INS5_IJNSA_ILi8EEESF_EEENS5_IJSF_SB_EEEEEEEvNS4_8identityESY_S18_vS19_EENS_8epilogue10collective18CollectiveEpilogueINS1B_23Sm100TmaWarpSpecializedILi3ELi2ELi32ELb1ELb0EEEJSG_NS5_IJNSR_ISE_SB_EENSR_INSA_ILi32EEESB_EEEEESH_SI_SH_SI_NS1B_6fusion15FusionCallbacksIS1F_NS1K_17LinCombPerRowBiasISH_fSH_SH_fLi8ELNS_15FloatRoundStyleE2EEESG_S1J_JEEENS4_5SM1004TMEM4LOAD26SM100_TMEM_LOAD_32dp32b32xESY_NSZ_INS10_ILi2ELi4ELi3EEES13_NSR_INS5_IJS14_S1H_EEENS5_IJS1H_SB_EEEEEEENS4_39AutoVectorizingCopyWithAssumedAlignmentILi128EEENS4_14SM90_TMA_STOREES1Y_S20_S20_EEEvvEEEEvNT_6ParamsE --------------------------
	.section	.text._ZN7cutlass13device_kernelINS_4gemm6kernel13GemmUniversalIN4cute5tupleIJiiiiEEENS1_10collective13CollectiveMmaINS1_35MainloopSm100TmaUmmaWarpSpecializedILi8ELi2ELi4ENS5_IJNS4_1CILi1EEESB_SB_EEEEENS5_IJNSA_ILi128EEENSA_ILi64EEESF_EEENS_6half_tENS5_IJlSB_lEEESH_SI_NS4_8TiledMMAINS4_8MMA_AtomIJNS4_20SM100_MMA_F16BF16_SSISH_SH_fLi128ELi64ELNS4_4UMMA5MajorE0ELSN_0ELNSM_7ScaleInE0ELSO_0EEEEEENS4_6LayoutISC_NS5_IJNSA_ILi0EEESS_SS_EEEEENS5_IJNS4_10UnderscoreESV_SV_EEEEENS4_13SM90_TMA_LOADENS4_14ComposedLayoutINS4_7SwizzleILi3ELi4ELi3EEENS4_18smem_ptr_flag_bitsILi16EEENSR_INS5_IJNSA_ILi8EEESF_EEENS5_IJSF_SB_EEEEEEEvNS4_8identityESY_S18_vS19_EENS_8epilogue10collective18CollectiveEpilogueINS1B_23Sm100TmaWarpSpecializedILi3ELi2ELi32ELb1ELb0EEEJSG_NS5_IJNSR_ISE_SB_EENSR_INSA_ILi32EEESB_EEEEESH_SI_SH_SI_NS1B_6fusion15FusionCallbacksIS1F_NS1K_17LinCombPerRowBiasISH_fSH_SH_fLi8ELNS_15FloatRoundStyleE2EEESG_S1J_JEEENS4_5SM1004TMEM4LOAD26SM100_TMEM_LOAD_32dp32b32xESY_NSZ_INS10_ILi2ELi4ELi3EEES13_NSR_INS5_IJS14_S1H_EEENS5_IJS1H_SB_EEEEEEENS4_39AutoVectorizingCopyWithAssumedAlignmentILi128EEENS4_14SM90_TMA_STOREES1Y_S20_S20_EEEvvEEEEvNT_6ParamsE,"ax",@progbits
	.align	128
.text._ZN7cutlass13device_kernelINS_4gemm6kernel13GemmUniversalIN4cute5tupleIJiiiiEEENS1_10collective13CollectiveMmaINS1_35MainloopSm100TmaUmmaWarpSpecializedILi8ELi2ELi4ENS5_IJNS4_1CILi1EEESB_SB_EEEEENS5_IJNSA_ILi128EEENSA_ILi64EEESF_EEENS_6half_tENS5_IJlSB_lEEESH_SI_NS4_8TiledMMAINS4_8MMA_AtomIJNS4_20SM100_MMA_F16BF16_SSISH_SH_fLi128ELi64ELNS4_4UMMA5MajorE0ELSN_0ELNSM_7ScaleInE0ELSO_0EEEEEENS4_6LayoutISC_NS5_IJNSA_ILi0EEESS_SS_EEEEENS5_IJNS4_10UnderscoreESV_SV_EEEEENS4_13SM90_TMA_LOADENS4_14ComposedLayoutINS4_7SwizzleILi3ELi4ELi3EEENS4_18smem_ptr_flag_bitsILi16EEENSR_INS5_IJNSA_ILi8EEESF_EEENS5_IJSF_SB_EEEEEEEvNS4_8identityESY_S18_vS19_EENS_8epilogue10collective18CollectiveEpilogueINS1B_23Sm100TmaWarpSpecializedILi3ELi2ELi32ELb1ELb0EEEJSG_NS5_IJNSR_ISE_SB_EENSR_INSA_ILi32EEESB_EEEEESH_SI_SH_SI_NS1B_6fusion15FusionCallbacksIS1F_NS1K_17LinCombPerRowBiasISH_fSH_SH_fLi8ELNS_15FloatRoundStyleE2EEESG_S1J_JEEENS4_5SM1004TMEM4LOAD26SM100_TMEM_LOAD_32dp32b32xESY_NSZ_INS10_ILi2ELi4ELi3EEES13_NSR_INS5_IJS14_S1H_EEENS5_IJS1H_SB_EEEEEEENS4_39AutoVectorizingCopyWithAssumedAlignmentILi128EEENS4_14SM90_TMA_STOREES1Y_S20_S20_EEEvvEEEEvNT_6ParamsE:
        .type           _ZN7cutlass13device_kernelINS_4gemm6kernel13GemmUniversalIN4cute5tupleIJiiiiEEENS1_10collective13CollectiveMmaINS1_35MainloopSm100TmaUmmaWarpSpecializedILi8ELi2ELi4ENS5_IJNS4_1CILi1EEESB_SB_EEEEENS5_IJNSA_ILi128EEENSA_ILi64EEESF_EEENS_6half_tENS5_IJlSB_lEEESH_SI_NS4_8TiledMMAINS4_8MMA_AtomIJNS4_20SM100_MMA_F16BF16_SSISH_SH_fLi128ELi64ELNS4_4UMMA5MajorE0ELSN_0ELNSM_7ScaleInE0ELSO_0EEEEEENS4_6LayoutISC_NS5_IJNSA_ILi0EEESS_SS_EEEEENS5_IJNS4_10UnderscoreESV_SV_EEEEENS4_13SM90_TMA_LOADENS4_14ComposedLayoutINS4_7SwizzleILi3ELi4ELi3EEENS4_18smem_ptr_flag_bitsILi16EEENSR_INS5_IJNSA_ILi8EEESF_EEENS5_IJSF_SB_EEEEEEEvNS4_8identityESY_S18_vS19_EENS_8epilogue10collective18CollectiveEpilogueINS1B_23Sm100TmaWarpSpecializedILi3ELi2ELi32ELb1ELb0EEEJSG_NS5_IJNSR_ISE_SB_EENSR_INSA_ILi32EEESB_EEEEESH_SI_SH_SI_NS1B_6fusion15FusionCallbacksIS1F_NS1K_17LinCombPerRowBiasISH_fSH_SH_fLi8ELNS_15FloatRoundStyleE2EEESG_S1J_JEEENS4_5SM1004TMEM4LOAD26SM100_TMEM_LOAD_32dp32b32xESY_NSZ_INS10_ILi2ELi4ELi3EEES13_NSR_INS5_IJS14_S1H_EEENS5_IJS1H_SB_EEEEEEENS4_39AutoVectorizingCopyWithAssumedAlignmentILi128EEENS4_14SM90_TMA_STOREES1Y_S20_S20_EEEvvEEEEvNT_6ParamsE,@function
        .size           _ZN7cutlass13device_kernelINS_4gemm6kernel13GemmUniversalIN4cute5tupleIJiiiiEEENS1_10collective13CollectiveMmaINS1_35MainloopSm100TmaUmmaWarpSpecializedILi8ELi2ELi4ENS5_IJNS4_1CILi1EEESB_SB_EEEEENS5_IJNSA_ILi128EEENSA_ILi64EEESF_EEENS_6half_tENS5_IJlSB_lEEESH_SI_NS4_8TiledMMAINS4_8MMA_AtomIJNS4_20SM100_MMA_F16BF16_SSISH_SH_fLi128ELi64ELNS4_4UMMA5MajorE0ELSN_0ELNSM_7ScaleInE0ELSO_0EEEEEENS4_6LayoutISC_NS5_IJNSA_ILi0EEESS_SS_EEEEENS5_IJNS4_10UnderscoreESV_SV_EEEEENS4_13SM90_TMA_LOADENS4_14ComposedLayoutINS4_7SwizzleILi3ELi4ELi3EEENS4_18smem_ptr_flag_bitsILi16EEENSR_INS5_IJNSA_ILi8EEESF_EEENS5_IJSF_SB_EEEEEEEvNS4_8identityESY_S18_vS19_EENS_8epilogue10collective18CollectiveEpilogueINS1B_23Sm100TmaWarpSpecializedILi3ELi2ELi32ELb1ELb0EEEJSG_NS5_IJNSR_ISE_SB_EENSR_INSA_ILi32EEESB_EEEEESH_SI_SH_SI_NS1B_6fusion15FusionCallbacksIS1F_NS1K_17LinCombPerRowBiasISH_fSH_SH_fLi8ELNS_15FloatRoundStyleE2EEESG_S1J_JEEENS4_5SM1004TMEM4LOAD26SM100_TMEM_LOAD_32dp32b32xESY_NSZ_INS10_ILi2ELi4ELi3EEES13_NSR_INS5_IJS14_S1H_EEENS5_IJS1H_SB_EEEEEEENS4_39AutoVectorizingCopyWithAssumedAlignmentILi128EEENS4_14SM90_TMA_STOREES1Y_S20_S20_EEEvvEEEEvNT_6ParamsE,(.L_x_167 - _ZN7cutlass13device_kernelINS_4gemm6kernel13GemmUniversalIN4cute5tupleIJiiiiEEENS1_10collective13CollectiveMmaINS1_35MainloopSm100TmaUmmaWarpSpecializedILi8ELi2ELi4ENS5_IJNS4_1CILi1EEESB_SB_EEEEENS5_IJNSA_ILi128EEENSA_ILi64EEESF_EEENS_6half_tENS5_IJlSB_lEEESH_SI_NS4_8TiledMMAINS4_8MMA_AtomIJNS4_20SM100_MMA_F16BF16_SSISH_SH_fLi128ELi64ELNS4_4UMMA5MajorE0ELSN_0ELNSM_7ScaleInE0ELSO_0EEEEEENS4_6LayoutISC_NS5_IJNSA_ILi0EEESS_SS_EEEEENS5_IJNS4_10UnderscoreESV_SV_EEEEENS4_13SM90_TMA_LOADENS4_14ComposedLayoutINS4_7SwizzleILi3ELi4ELi3EEENS4_18smem_ptr_flag_bitsILi16EEENSR_INS5_IJNSA_ILi8EEESF_EEENS5_IJSF_SB_EEEEEEEvNS4_8identityESY_S18_vS19_EENS_8epilogue10collective18CollectiveEpilogueINS1B_23Sm100TmaWarpSpecializedILi3ELi2ELi32ELb1ELb0EEEJSG_NS5_IJNSR_ISE_SB_EENSR_INSA_ILi32EEESB_EEEEESH_SI_SH_SI_NS1B_6fusion15FusionCallbacksIS1F_NS1K_17LinCombPerRowBiasISH_fSH_SH_fLi8ELNS_15FloatRoundStyleE2EEESG_S1J_JEEENS4_5SM1004TMEM4LOAD26SM100_TMEM_LOAD_32dp32b32xESY_NSZ_INS10_ILi2ELi4ELi3EEES13_NSR_INS5_IJS14_S1H_EEENS5_IJS1H_SB_EEEEEEENS4_39AutoVectorizingCopyWithAssumedAlignmentILi128EEENS4_14SM90_TMA_STOREES1Y_S20_S20_EEEvvEEEEvNT_6ParamsE)
        .other          _ZN7cutlass13device_kernelINS_4gemm6kernel13GemmUniversalIN4cute5tupleIJiiiiEEENS1_10collective13CollectiveMmaINS1_35MainloopSm100TmaUmmaWarpSpecializedILi8ELi2ELi4ENS5_IJNS4_1CILi1EEESB_SB_EEEEENS5_IJNSA_ILi128EEENSA_ILi64EEESF_EEENS_6half_tENS5_IJlSB_lEEESH_SI_NS4_8TiledMMAINS4_8MMA_AtomIJNS4_20SM100_MMA_F16BF16_SSISH_SH_fLi128ELi64ELNS4_4UMMA5MajorE0ELSN_0ELNSM_7ScaleInE0ELSO_0EEEEEENS4_6LayoutISC_NS5_IJNSA_ILi0EEESS_SS_EEEEENS5_IJNS4_10UnderscoreESV_SV_EEEEENS4_13SM90_TMA_LOADENS4_14ComposedLayoutINS4_7SwizzleILi3ELi4ELi3EEENS4_18smem_ptr_flag_bitsILi16EEENSR_INS5_IJNSA_ILi8EEESF_EEENS5_IJSF_SB_EEEEEEEvNS4_8identityESY_S18_vS19_EENS_8epilogue10collective18CollectiveEpilogueINS1B_23Sm100TmaWarpSpecializedILi3ELi2ELi32ELb1ELb0EEEJSG_NS5_IJNSR_ISE_SB_EENSR_INSA_ILi32EEESB_EEEEESH_SI_SH_SI_NS1B_6fusion15FusionCallbacksIS1F_NS1K_17LinCombPerRowBiasISH_fSH_SH_fLi8ELNS_15FloatRoundStyleE2EEESG_S1J_JEEENS4_5SM1004TMEM4LOAD26SM100_TMEM_LOAD_32dp32b32xESY_NSZ_INS10_ILi2ELi4ELi3EEES13_NSR_INS5_IJS14_S1H_EEENS5_IJS1H_SB_EEEEEEENS4_39AutoVectorizingCopyWithAssumedAlignmentILi128EEENS4_14SM90_TMA_STOREES1Y_S20_S20_EEEvvEEEEvNT_6ParamsE,@"STO_CUDA_ENTRY STV_DEFAULT"
_ZN7cutlass13device_kernelINS_4gemm6kernel13GemmUniversalIN4cute5tupleIJiiiiEEENS1_10collective13CollectiveMmaINS1_35MainloopSm100TmaUmmaWarpSpecializedILi8ELi2ELi4ENS5_IJNS4_1CILi1EEESB_SB_EEEEENS5_IJNSA_ILi128EEENSA_ILi64EEESF_EEENS_6half_tENS5_IJlSB_lEEESH_SI_NS4_8TiledMMAINS4_8MMA_AtomIJNS4_20SM100_MMA_F16BF16_SSISH_SH_fLi128ELi64ELNS4_4UMMA5MajorE0ELSN_0ELNSM_7ScaleInE0ELSO_0EEEEEENS4_6LayoutISC_NS5_IJNSA_ILi0EEESS_SS_EEEEENS5_IJNS4_10UnderscoreESV_SV_EEEEENS4_13SM90_TMA_LOADENS4_14ComposedLayoutINS4_7SwizzleILi3ELi4ELi3EEENS4_18smem_ptr_flag_bitsILi16EEENSR_INS5_IJNSA_ILi8EEESF_EEENS5_IJSF_SB_EEEEEEEvNS4_8identityESY_S18_vS19_EENS_8epilogue10collective18CollectiveEpilogueINS1B_23Sm100TmaWarpSpecializedILi3ELi2ELi32ELb1ELb0EEEJSG_NS5_IJNSR_ISE_SB_EENSR_INSA_ILi32EEESB_EEEEESH_SI_SH_SI_NS1B_6fusion15FusionCallbacksIS1F_NS1K_17LinCombPerRowBiasISH_fSH_SH_fLi8ELNS_15FloatRoundStyleE2EEESG_S1J_JEEENS4_5SM1004TMEM4LOAD26SM100_TMEM_LOAD_32dp32b32xESY_NSZ_INS10_ILi2ELi4ELi3EEES13_NSR_INS5_IJS14_S1H_EEENS5_IJS1H_SB_EEEEEEENS4_39AutoVectorizingCopyWithAssumedAlignmentILi128EEENS4_14SM90_TMA_STOREES1Y_S20_S20_EEEvvEEEEvNT_6ParamsE:
[----:B------:R-:W1:Y:S01]  /*0000*/  LDC R1, c[0x0][0x37c] ;  /* 0x0000df00ff017b82 */ /* 0x000e620000000800 */
[----:B------:R-:W2:Y:S01]  /*0010*/  S2R R104, SR_TID.X ;  /* 0x0000000000687919 */ /* 0x000ea20000002100 */
[----:B------:R-:W3:Y:S01]  /*0020*/  LDCU.64 UR6, c[0x0][0x890] ;  /* 0x00011200ff0677ac */ /* 0x000ee20008000a00 */
[----:B------:R-:W-:Y:S01]  /*0030*/  PRMT R98, RZ, 0x7610, R98 ;  /* 0x00007610ff627816 */ /* 0x000fe20000000062 */
[----:B------:R-:W4:Y:S01]  /*0040*/  LDCU.64 UR46, c[0x0][0x358] ;  /* 0x00006b00ff2e77ac */ /* 0x000f220008000a00 */
[----:B------:R-:W-:Y:S02]  /*0050*/  ELECT P5, URZ, PT ;  /* 0x0000000000ff782f */ /* 0x000fe400038a0000 */
[----:B---3--:R-:W-:-:S04]  /*0060*/  ISETP.NE.U32.AND P0, PT, RZ, UR6, PT ;  /* 0x00000006ff007c0c */ /* 0x008fc8000bf05070 */
[----:B------:R-:W-:Y:S02]  /*0070*/  ISETP.NE.AND.EX P1, PT, RZ, UR7, PT, P0 ;  /* 0x00000007ff007c0c */ /* 0x000fe4000bf25300 */
[----:B--2---:R-:W-:-:S05]  /*0080*/  SHF.R.U32.HI R103, RZ, 0x5, R104 ;  /* 0x00000005ff677819 */ /* 0x004fca0000011668 */
[----:B------:R-:W2:Y:S02]  /*0090*/  SHFL.IDX PT, R0, R103, RZ, 0x1f ;  /* 0x00001fff67007589 */ /* 0x000ea400000e0000 */
[----:B--2---:R-:W-:-:S04]  /*00a0*/  R2UR UR8, R0 ;  /* 0x00000000000872ca */ /* 0x004fc800000e0000 */
[----:B-1--4-:R-:W-:Y:S05]  /*00b0*/  @P1 BRA `(.L_x_0) ;  /* 0x00000000002c1947 */ /* 0x012fea0003800000 */
[----:B------:R-:W1:Y:S02]  /*00c0*/  LDCU.64 UR4, c[0x0][0x888] ;  /* 0x00011100ff0477ac */ /* 0x000e640008000a00 */
[----:B-1----:R-:W-:-:S04]  /*00d0*/  UISETP.NE.U32.AND UP0, UPT, UR4, URZ, UPT ;  /* 0x000000ff0400728c */ /* 0x002fc8000bf05070 */
[----:B------:R-:W-:-:S09]  /*00e0*/  UISETP.NE.AND.EX UP0, UPT, UR5, URZ, UPT, UP0 ;  /* 0x000000ff0500728c */ /* 0x000fd2000bf05300 */
[----:B------:R-:W-:Y:S05]  /*00f0*/  BRA.U !UP0, `(.L_x_1) ;  /* 0x0000000108107547 */ /* 0x000fea000b800000 */
[----:B------:R-:W1:Y:S02]  /*0100*/  LDC.64 R48, c[0x0][0x888] ;  /* 0x00022200ff307b82 */ /* 0x000e640000000a00 */
[----:B-1----:R1:W5:Y:S01]  /*0110*/  LDG.E R48, desc[UR46][R48.64] ;  /* 0x0000002e30307981 */ /* 0x002362000c1e1900 */
[----:B------:R-:W-:Y:S01]  /*0120*/  HFMA2 R98, -RZ, RZ, 0, 5.9604644775390625e-08 ;  /* 0x00000001ff627431 */ /* 0x000fe200000001ff */
[----:B------:R-:W-:Y:S05]  /*0130*/  BRA `(.L_x_0) ;  /* 0x00000000000c7947 */ /* 0x000fea0003800000 */
.L_x_1:
[----:B------:R-:W1:Y:S01]  /*0140*/  LDCU UR4, c[0x0][0x880] ;  /* 0x00011000ff0477ac */ /* 0x000e620008000800 */
[----:B------:R-:W-:Y:S01]  /*0150*/  HFMA2 R98, -RZ, RZ, 0, 5.9604644775390625e-08 ;  /* 0x00000001ff627431 */ /* 0x000fe200000001ff */
[----:B-1----:R-:W-:-:S07]  /*0160*/  MOV R48, UR4 ;  /* 0x0000000400307c02 */ /* 0x002fce0008000f00 */
.L_x_0:
[----:B------:R-:W2:Y:S02]  /*0170*/  LDCU.64 UR4, c[0x0][0x8b0] ;  /* 0x00011600ff0477ac */ /* 0x000ea40008000a00 */
[----:B--2---:R-:W-:-:S04]  /*0180*/  UISETP.NE.U32.AND UP0, UPT, UR4, URZ, UPT ;  /* 0x000000ff0400728c */ /* 0x004fc8000bf05070 */
[----:B------:R-:W-:-:S09]  /*0190*/  UISETP.NE.AND.EX UP0, UPT, UR5, URZ, UPT, UP0 ;  /* 0x000000ff0500728c */ /* 0x000fd2000bf05300 */
[----:B------:R-:W-:Y:S05]  /*01a0*/  BRA.U UP0, `(.L_x_2) ;  /* 0x0000000100247547 */ /* 0x000fea000b800000 */
[----:B------:R-:W2:Y:S02]  /*01b0*/  LDCU.64 UR4, c[0x0][0x8a8] ;  /* 0x00011500ff0477ac */ /* 0x000ea40008000a00 */
[----:B--2---:R-:W-:-:S04]  /*01c0*/  UISETP.NE.U32.AND UP0, UPT, UR4, URZ, UPT ;  /* 0x000000ff0400728c */ /* 0x004fc8000bf05070 */
[----:B------:R-:W-:-:S09]  /*01d0*/  UISETP.NE.AND.EX UP0, UPT, UR5, URZ, UPT, UP0 ;  /* 0x000000ff0500728c */ /* 0x000fd2000bf05300 */
[----:B------:R-:W-:Y:S05]  /*01e0*/  BRA.U !UP0, `(.L_x_3) ;  /* 0x00000001080c7547 */ /* 0x000fea000b800000 */
[----:B------:R-:W2:Y:S02]  /*01f0*/  LDC.64 R2, c[0x0][0x8a8] ;  /* 0x00022a00ff027b82 */ /* 0x000ea40000000a00 */
[----:B--2---:R2:W5:Y:S01]  /*0200*/  LDG.E R47, desc[UR46][R2.64] ;  /* 0x0000002e022f7981 */ /* 0x004562000c1e1900 */
[----:B------:R-:W-:Y:S05]  /*0210*/  BRA `(.L_x_2) ;  /* 0x0000000000087947 */ /* 0x000fea0003800000 */
.L_x_3:
[----:B------:R-:W2:Y:S02]  /*0220*/  LDCU UR4, c[0x0][0x8a0] ;  /* 0x00011400ff0477ac */ /* 0x000ea40008000800 */
[----:B--2---:R-:W-:Y:S02]  /*0230*/  MOV R47, UR4 ;  /* 0x00000004002f7c02 */ /* 0x004fe40008000f00 */
.L_x_2:
[----:B------:R-:W-:Y:S01]  /*0240*/  IMAD.U32 R0, RZ, RZ, UR8 ;  /* 0x00000008ff007e24 */ /* 0x000fe2000f8e00ff */
[----:B------:R-:W-:Y:S04]  /*0250*/  BSSY.RECONVERGENT B0, `(.L_x_4) ;  /* 0x000000c000007945 */ /* 0x000fe80003800200 */
[C---:B------:R-:W-:Y:S02]  /*0260*/  ISETP.NE.OR P2, PT, R0.reuse, 0x1, !P5 ;  /* 0x000000010000780c */ /* 0x040fe40006f45670 */
[----:B------:R-:W-:-:S11]  /*0270*/  ISETP.NE.OR P1, PT, R0, 0x3, !P5 ;  /* 0x000000030000780c */ /* 0x000fd60006f25670 */
[----:B------:R-:W-:Y:S05]  /*0280*/  @P2 BRA `(.L_x_5) ;  /* 0x0000000000202947 */ /* 0x000fea0003800000 */
[----:B------:R-:W3:Y:S02]  /*0290*/  LDCU.64 UR4, c[0x0][0x348] ;  /* 0x00006900ff0477ac */ /* 0x000ee40008000a00 */
[----:B---3--:R-:W-:Y:S02]  /*02a0*/  UIADD3 UR10, UP1, UPT, UR4, 0x80, URZ ;  /* 0x00000080040a7890 */ /* 0x008fe4000ff3e0ff */
[----:B------:R-:W-:Y:S02]  /*02b0*/  UIADD3 UR4, UP0, UPT, UR4, 0x180, URZ ;  /* 0x0000018004047890 */ /* 0x000fe4000ff1e0ff */
[----:B------:R-:W-:Y:S02]  /*02c0*/  UIADD3.X UR11, UPT, UPT, URZ, UR5, URZ, UP1, !UPT ;  /* 0x00000005ff0b7290 */ /* 0x000fe40008ffe4ff */
[----:B------:R-:W-:-:S07]  /*02d0*/  UIADD3.X UR5, UPT, UPT, URZ, UR5, URZ, UP0, !UPT ;  /* 0x00000005ff057290 */ /* 0x000fce00087fe4ff */
[----:B------:R3:W-:Y:S02]  /*02e0*/  UTMACCTL.PF [UR10] ;  /* 0x000000000a0079b9 */ /* 0x0007e40008040000 */
[----:B------:R3:W-:Y:S02]  /*02f0*/  UTMACCTL.PF [UR4] ;  /* 0x00000000040079b9 */ /* 0x0007e40008040000 */
[----:B---3--:R-:W-:Y:S01]  /*0300*/  NOP ;  /* 0x0000000000007918 */ /* 0x008fe20000000000 */
.L_x_5:
[----:B------:R-:W-:Y:S05]  /*0310*/  BSYNC.RECONVERGENT B0 ;  /* 0x0000000000007941 */ /* 0x000fea0003800200 */
.L_x_4:
[----:B------:R-:W-:Y:S04]  /*0320*/  BSSY.RECONVERGENT B0, `(.L_x_6) ;  /* 0x000000a000007945 */ /* 0x000fe80003800200 */
        /* <DEDUP_REMOVED lines=9> */
.L_x_7:
[----:B------:R-:W-:Y:S05]  /*03c0*/  BSYNC.RECONVERGENT B0 ;  /* 0x0000000000007941 */ /* 0x000fea0003800200 */
.L_x_6:
[----:B------:R-:W3:Y:S01]  /*03d0*/  LDCU.64 UR4, c[0x0][0x888] ;  /* 0x00011100ff0477ac */ /* 0x000ee20008000a00 */
[----:B------:R-:W-:Y:S01]  /*03e0*/  ISETP.NE.AND.EX P0, PT, RZ, UR7, PT, P0 ;  /* 0x00000007ff007c0c */ /* 0x000fe2000bf05300 */
[----:B------:R-:W-:Y:S02]  /*03f0*/  UPLOP3.LUT UP1, UPT, UPT, UPT, UPT, 0x80, 0x8 ;  /* 0x000000000008789c */ /* 0x000fe40003f2f070 */
[----:B---3--:R-:W-:-:S04]  /*0400*/  UISETP.NE.U32.AND UP4, UPT, UR4, URZ, UPT ;  /* 0x000000ff0400728c */ /* 0x008fc8000bf85070 */
[----:B------:R-:W-:-:S06]  /*0410*/  UISETP.NE.AND.EX UP4, UPT, UR5, URZ, UPT, UP4 ;  /* 0x000000ff0500728c */ /* 0x000fcc000bf85340 */
[----:B------:R-:W-:-:S13]  /*0420*/  PLOP3.LUT P1, PT, PT, PT, UP4, 0x80, 0x8 ;  /* 0x000000000008781c */ /* 0x000fda0003f2f048 */
[----:B------:R-:W-:Y:S05]  /*0430*/  @P1 BRA P0, `(.L_x_8) ;  /* 0x0000000000201947 */ /* 0x000fea0000000000 */
[----:B------:R-:W-:Y:S01]  /*0440*/  UISETP.NE.U32.AND UP1, UPT, UR6, URZ, UPT ;  /* 0x000000ff0600728c */ /* 0x000fe2000bf25070 */
[----:B-----5:R-:W-:Y:S01]  /*0450*/  FSETP.NEU.AND P0, PT, R48, RZ, PT ;  /* 0x000000ff3000720b */ /* 0x020fe20003f0d000 */
[----:B------:R-:W-:Y:S02]  /*0460*/  USEL UR4, URZ, 0xffffffff, UP4 ;  /* 0xffffffffff047887 */ /* 0x000fe4000a000000 */
[----:B------:R-:W-:-:S10]  /*0470*/  UISETP.NE.AND.EX UP1, UPT, UR7, URZ, UPT, UP1 ;  /* 0x000000ff0700728c */ /* 0x000fd4000bf25310 */
[----:B------:R-:W-:Y:S01]  /*0480*/  VOTEU.ANY UP0, P0 ;  /* 0x0000000000ff7886 */ /* 0x000fe20000000100 */
[----:B------:R-:W-:-:S04]  /*0490*/  @!UP1 USEL UR4, URZ, 0xffffffff, UP0 ;  /* 0xffffffffff049887 */ /* 0x000fc80008000000 */
[----:B------:R-:W-:-:S04]  /*04a0*/  ULOP3.LUT UR4, UR4, 0x1, URZ, 0xc0, !UPT ;  /* 0x0000000104047892 */ /* 0x000fc8000f8ec0ff */
[----:B------:R-:W-:-:S11]  /*04b0*/  UISETP.NE.U32.AND UP1, UPT, UR4, 0x1, UPT ;  /* 0x000000010400788c */ /* 0x000fd6000bf25070 */
.L_x_8:
[----:B--2---:R-:W2:Y:S01]  /*04c0*/  SHFL.IDX PT, R2, R103, RZ, 0x1f ;  /* 0x00001fff67027589 */ /* 0x004ea200000e0000 */
[----:B------:R-:W-:-:S04]  /*04d0*/  UISETP.NE.AND UP0, UPT, UR8, 0x2, UPT ;  /* 0x000000020800788c */ /* 0x000fc8000bf05270 */
[----:B------:R-:W-:Y:S01]  /*04e0*/  USEL UR14, URZ, 0x1, UP0 ;  /* 0x00000001ff0e7887 */ /* 0x000fe20008000000 */
[----:B--2---:R-:W-:-:S13]  /*04f0*/  ISETP.NE.AND P0, PT, R2, RZ, PT ;  /* 0x000000ff0200720c */ /* 0x004fda0003f05270 */
[----:B------:R-:W-:Y:S05]  /*0500*/  @P0 BRA `(.L_x_9) ;  /* 0x0000000000680947 */ /* 0x000fea0003800000 */
[----:B------:R-:W2:Y:S01]  /*0510*/  S2UR UR5, SR_CgaCtaId ;  /* 0x00000000000579c3 */ /* 0x000ea20000008800 */
[----:B------:R-:W-:Y:S01]  /*0520*/  UMOV UR6, 0x400 ;  /* 0x0000040000067882 */ /* 0x000fe20000000000 */
[----:B------:R-:W-:Y:S01]  /*0530*/  UMOV UR4, 0x1 ;  /* 0x0000000100047882 */ /* 0x000fe20000000000 */
[----:B------:R-:W-:Y:S01]  /*0540*/  ELECT P0, URZ, PT ;  /* 0x0000000000ff782f */ /* 0x000fe20003800000 */
[----:B--2---:R-:W-:Y:S02]  /*0550*/  ULEA UR5, UR5, UR6, 0x18 ;  /* 0x0000000605057291 */ /* 0x004fe4000f8ec0ff */
[----:B------:R-:W-:-:S04]  /*0560*/  UIADD3 UR6, UPT, UPT, -UR4, 0x100000, URZ ;  /* 0x0010000004067890 */ /* 0x000fc8000fffe1ff */
[----:B------:R-:W-:Y:S02]  /*0570*/  USHF.L.U32 UR7, UR6, 0xb, URZ ;  /* 0x0000000b06077899 */ /* 0x000fe400080006ff */
[----:B------:R-:W-:Y:S01]  /*0580*/  USHF.L.U32 UR6, UR6, 0x1, URZ ;  /* 0x0000000106067899 */ /* 0x000fe200080006ff */
[----:B------:R-:W2:Y:S11]  /*0590*/  FENCE.VIEW.ASYNC.S ;  /* 0x00000000000073c6 */ /* 0x000eb60000000000 */
[----:B--2---:R2:W3:Y:S01]  /*05a0*/  SYNCS.EXCH.64 URZ, [UR5], UR6 ;  /* 0x0000000605ff75b2 */ /* 0x0044e20008000100 */
[----:B------:R2:W4:Y:S01]  /*05b0*/  SYNCS.EXCH.64 URZ, [UR5+0x40], UR6 ;  /* 0x0000400605ff75b2 */ /* 0x0005220008000100 */
[----:B------:R2:W1:Y:S01]  /*05c0*/  SYNCS.EXCH.64 URZ, [UR5+0x8], UR6 ;  /* 0x0000080605ff75b2 */ /* 0x0004620008000100 */
        /* <DEDUP_REMOVED lines=12> */
[----:B------:R2:W1:Y:S02]  /*0690*/  SYNCS.EXCH.64 URZ, [UR5+0x78], UR6 ;  /* 0x0000780605ff75b2 */ /* 0x0004640008000100 */
[----:B--2---:R-:W-:Y:S01]  /*06a0*/  NOP ;  /* 0x0000000000007918 */ /* 0x004fe20000000000 */
.L_x_9:
[----:B------:R-:W2:Y:S01]  /*06b0*/  SHFL.IDX PT, R2, R103, RZ, 0x1f ;  /* 0x00001fff67027589 */ /* 0x000ea200000e0000 */
[----:B------:R-:W-:Y:S01]  /*06c0*/  NOP ;  /* 0x0000000000007918 */ /* 0x000fe20000000000 */
[----:B--2---:R-:W-:-:S13]  /*06d0*/  ISETP.NE.AND P0, PT, R2, 0x1, PT ;  /* 0x000000010200780c */ /* 0x004fda0003f05270 */
[----:B------:R-:W-:Y:S05]  /*06e0*/  @P0 BRA `(.L_x_10) ;  /* 0x0000000000500947 */ /* 0x000fea0003800000 */
[----:B------:R-:W2:Y:S01]  /*06f0*/  S2UR UR6, SR_CgaCtaId ;  /* 0x00000000000679c3 */ /* 0x000ea20000008800 */
[----:B------:R-:W-:Y:S01]  /*0700*/  UMOV UR7, 0x400 ;  /* 0x0000040000077882 */ /* 0x000fe20000000000 */
[----:B------:R-:W-:Y:S01]  /*0710*/  UMOV UR5, 0x20 ;  /* 0x0000002000057882 */ /* 0x000fe20000000000 */
[----:B------:R-:W-:Y:S01]  /*0720*/  UMOV UR4, 0x80 ;  /* 0x0000008000047882 */ /* 0x000fe20000000000 */
[----:B------:R-:W-:-:S04]  /*0730*/  UIADD3 UR10, UPT, UPT, -UR5, 0x100000, URZ ;  /* 0x00100000050a7890 */ /* 0x000fc8000fffe1ff */
[----:B------:R-:W-:Y:S02]  /*0740*/  USHF.L.U32 UR11, UR10, 0xb, URZ ;  /* 0x0000000b0a0b7899 */ /* 0x000fe400080006ff */
[----:B------:R-:W-:Y:S02]  /*0750*/  USHF.L.U32 UR10, UR10, 0x1, URZ ;  /* 0x000000010a0a7899 */ /* 0x000fe400080006ff */
[----:B------:R-:W-:-:S04]  /*0760*/  UIADD3 UR4, UPT, UPT, -UR4, 0x100000, URZ ;  /* 0x0010000004047890 */ /* 0x000fc8000fffe1ff */
[----:B------:R-:W-:Y:S02]  /*0770*/  USHF.L.U32 UR5, UR4, 0xb, URZ ;  /* 0x0000000b04057899 */ /* 0x000fe400080006ff */
[----:B------:R-:W-:Y:S01]  /*0780*/  USHF.L.U32 UR4, UR4, 0x1, URZ ;  /* 0x0000000104047899 */ /* 0x000fe200080006ff */
[----:B------:R-:W-:Y:S01]  /*0790*/  ELECT P0, URZ, PT ;  /* 0x0000000000ff782f */ /* 0x000fe20003800000 */
[----:B--2---:R-:W-:Y:S01]  /*07a0*/  ULEA UR6, UR6, UR7, 0x18 ;  /* 0x0000000706067291 */ /* 0x004fe2000f8ec0ff */
[----:B------:R-:W2:Y:S11]  /*07b0*/  FENCE.VIEW.ASYNC.S ;  /* 0x00000000000073c6 */ /* 0x000eb60000000000 */
[----:B--2---:R2:W1:Y:S01]  /*07c0*/  SYNCS.EXCH.64 URZ, [UR6+0x80], UR10 ;  /* 0x0000800a06ff75b2 */ /* 0x0044620008000100 */
[----:B------:R2:W1:Y:S01]  /*07d0*/  SYNCS.EXCH.64 URZ, [UR6+0x98], UR4 ;  /* 0x0000980406ff75b2 */ /* 0x0004620008000100 */
[----:B------:R2:W1:Y:S01]  /*07e0*/  SYNCS.EXCH.64 URZ, [UR6+0x88], UR10 ;  /* 0x0000880a06ff75b2 */ /* 0x0004620008000100 */
[----:B------:R2:W1:Y:S01]  /*07f0*/  SYNCS.EXCH.64 URZ, [UR6+0xa0], UR4 ;  /* 0x0000a00406ff75b2 */ /* 0x0004620008000100 */
[----:B------:R2:W1:Y:S01]  /*0800*/  SYNCS.EXCH.64 URZ, [UR6+0x90], UR10 ;  /* 0x0000900a06ff75b2 */ /* 0x0004620008000100 */
[----:B------:R2:W1:Y:S01]  /*0810*/  SYNCS.EXCH.64 URZ, [UR6+0xa8], UR4 ;  /* 0x0000a80406ff75b2 */ /* 0x0004620008000100 */
[----:B------:R-:W-:Y:S01]  /*0820*/  NOP ;  /* 0x0000000000007918 */ /* 0x000fe20000000000 */
.L_x_10:
[----:B------:R-:W3:Y:S01]  /*0830*/  SHFL.IDX PT, R2, R103, RZ, 0x1f ;  /* 0x00001fff67027589 */ /* 0x000ee200000e0000 */
[----:B------:R-:W-:Y:S01]  /*0840*/  NOP ;  /* 0x0000000000007918 */ /* 0x000fe20000000000 */
[----:B---3--:R-:W-:-:S13]  /*0850*/  ISETP.NE.AND P0, PT, R2, 0x3, PT ;  /* 0x000000030200780c */ /* 0x008fda0003f05270 */
[----:B------:R-:W-:Y:S05]  /*0860*/  @P0 BRA `(.L_x_11) ;  /* 0x0000000000300947 */ /* 0x000fea0003800000 */
[----:B--2---:R-:W2:Y:S01]  /*0870*/  S2UR UR5, SR_CgaCtaId ;  /* 0x00000000000579c3 */ /* 0x004ea20000008800 */
        /* <DEDUP_REMOVED lines=8> */
[----:B--2---:R3:W2:Y:S01]  /*0900*/  SYNCS.EXCH.64 URZ, [UR5+0xb0], UR6 ;  /* 0x0000b00605ff75b2 */ /* 0x0046a20008000100 */
[----:B------:R3:W1:Y:S02]  /*0910*/  SYNCS.EXCH.64 URZ, [UR5+0xb8], UR6 ;  /* 0x0000b80605ff75b2 */ /* 0x0006640008000100 */
[----:B---3--:R-:W-:Y:S01]  /*0920*/  NOP ;  /* 0x0000000000007918 */ /* 0x008fe20000000000 */
.L_x_11:
[----:B------:R-:W3:Y:S01]  /*0930*/  SHFL.IDX PT, R2, R103, RZ, 0x1f ;  /* 0x00001fff67027589 */ /* 0x000ee200000e0000 */
[----:B------:R-:W-:Y:S01]  /*0940*/  NOP ;  /* 0x0000000000007918 */ /* 0x000fe20000000000 */
[----:B---3--:R-:W-:-:S13]  /*0950*/  ISETP.NE.AND P0, PT, R2, 0x4, PT ;  /* 0x000000040200780c */ /* 0x008fda0003f05270 */
[----:B------:R-:W-:Y:S05]  /*0960*/  @P0 BRA `(.L_x_12) ;  /* 0x00000000004c0947 */ /* 0x000fea0003800000 */
[----:B--2---:R-:W2:Y:S01]  /*0970*/  S2UR UR5, SR_CgaCtaId ;  /* 0x00000000000579c3 */ /* 0x004ea20000008800 */
[----:B------:R-:W-:Y:S01]  /*0980*/  UMOV UR7, 0x100 ;  /* 0x0000010000077882 */ /* 0x000fe20000000000 */
[----:B------:R-:W-:Y:S01]  /*0990*/  UMOV UR6, 0x400 ;  /* 0x0000040000067882 */ /* 0x000fe20000000000 */
[----:B------:R-:W-:Y:S01]  /*09a0*/  USEL UR7, UR7, 0xe0, UP1 ;  /* 0x000000e007077887 */ /* 0x000fe20008800000 */
[----:B------:R-:W-:Y:S01]  /*09b0*/  UMOV UR4, 0x1 ;  /* 0x0000000100047882 */ /* 0x000fe20000000000 */
[----:B------:R-:W-:Y:S01]  /*09c0*/  ELECT P0, URZ, PT ;  /* 0x0000000000ff782f */ /* 0x000fe20003800000 */
[----:B------:R-:W-:-:S04]  /*09d0*/  UIADD3 UR10, UPT, UPT, -UR4, 0x100000, URZ ;  /* 0x00100000040a7890 */ /* 0x000fc8000fffe1ff */
[----:B------:R-:W-:Y:S02]  /*09e0*/  USHF.L.U32 UR11, UR10, 0xb, URZ ;  /* 0x0000000b0a0b7899 */ /* 0x000fe400080006ff */
[----:B------:R-:W-:Y:S02]  /*09f0*/  USHF.L.U32 UR10, UR10, 0x1, URZ ;  /* 0x000000010a0a7899 */ /* 0x000fe400080006ff */
[----:B--2---:R-:W-:Y:S02]  /*0a00*/  ULEA UR5, UR5, UR6, 0x18 ;  /* 0x0000000605057291 */ /* 0x004fe4000f8ec0ff */
[----:B------:R-:W-:-:S04]  /*0a10*/  UIADD3 UR6, UPT, UPT, -UR7, 0x100000, URZ ;  /* 0x0010000007067890 */ /* 0x000fc8000fffe1ff */
[----:B------:R-:W-:Y:S02]  /*0a20*/  USHF.L.U32 UR7, UR6, 0xb, URZ ;  /* 0x0000000b06077899 */ /* 0x000fe400080006ff */
[----:B------:R-:W-:Y:S01]  /*0a30*/  USHF.L.U32 UR6, UR6, 0x1, URZ ;  /* 0x0000000106067899 */ /* 0x000fe200080006ff */
[----:B------:R-:W2:Y:S03]  /*0a40*/  FENCE.VIEW.ASYNC.S ;  /* 0x00000000000073c6 */ /* 0x000ea60000000000 */
[----:B--2---:R3:W2:Y:S08]  /*0a50*/  SYNCS.EXCH.64 URZ, [UR5+0xc0], UR10 ;  /* 0x0000c00a05ff75b2 */ /* 0x0046b00008000100 */
[----:B------:R3:W1:Y:S01]  /*0a60*/  SYNCS.EXCH.64 URZ, [UR5+0xd0], UR6 ;  /* 0x0000d00605ff75b2 */ /* 0x0006620008000100 */
[----:B------:R3:W1:Y:S01]  /*0a70*/  SYNCS.EXCH.64 URZ, [UR5+0xc8], UR10 ;  /* 0x0000c80a05ff75b2 */ /* 0x0006620008000100 */
[----:B------:R3:W1:Y:S02]  /*0a80*/  SYNCS.EXCH.64 URZ, [UR5+0xd8], UR6 ;  /* 0x0000d80605ff75b2 */ /* 0x0006640008000100 */
[----:B---3--:R-:W-:Y:S01]  /*0a90*/  NOP ;  /* 0x0000000000007918 */ /* 0x008fe20000000000 */
.L_x_12:
[----:B------:R-:W3:Y:S01]  /*0aa0*/  SHFL.IDX PT, R2, R103, RZ, 0x1f ;  /* 0x00001fff67027589 */ /* 0x000ee200000e0000 */
[----:B------:R-:W-:Y:S01]  /*0ab0*/  NOP ;  /* 0x0000000000007918 */ /* 0x000fe20000000000 */
[----:B---3--:R-:W-:-:S13]  /*0ac0*/  ISETP.NE.AND P0, PT, R2, 0x5, PT ;  /* 0x000000050200780c */ /* 0x008fda0003f05270 */
[----:B------:R-:W-:Y:S05]  /*0ad0*/  @P0 BRA `(.L_x_13) ;  /* 0x0000000000580947 */ /* 0x000fea0003800000 */
[----:B--2---:R-:W2:Y:S01]  /*0ae0*/  S2UR UR6, SR_CgaCtaId ;  /* 0x00000000000679c3 */ /* 0x004ea20000008800 */
        /* <DEDUP_REMOVED lines=12> */
[----:B--2---:R3:W2:Y:S01]  /*0bb0*/  SYNCS.EXCH.64 URZ, [UR6+0xe0], UR10 ;  /* 0x0000e00a06ff75b2 */ /* 0x0046a20008000100 */
[----:B------:R3:W1:Y:S01]  /*0bc0*/  SYNCS.EXCH.64 URZ, [UR6+0x100], UR4 ;  /* 0x0001000406ff75b2 */ /* 0x0006620008000100 */
[----:B------:R3:W1:Y:S01]  /*0bd0*/  SYNCS.EXCH.64 URZ, [UR6+0xe8], UR10 ;  /* 0x0000e80a06ff75b2 */ /* 0x0006620008000100 */
[----:B------:R3:W1:Y:S01]  /*0be0*/  SYNCS.EXCH.64 URZ, [UR6+0x108], UR4 ;  /* 0x0001080406ff75b2 */ /* 0x0006620008000100 */
[----:B------:R3:W1:Y:S01]  /*0bf0*/  SYNCS.EXCH.64 URZ, [UR6+0xf0], UR10 ;  /* 0x0000f00a06ff75b2 */ /* 0x0006620008000100 */
[----:B------:R3:W1:Y:S01]  /*0c00*/  SYNCS.EXCH.64 URZ, [UR6+0x110], UR4 ;  /* 0x0001100406ff75b2 */ /* 0x0006620008000100 */
[----:B------:R3:W1:Y:S01]  /*0c10*/  SYNCS.EXCH.64 URZ, [UR6+0xf8], UR10 ;  /* 0x0000f80a06ff75b2 */ /* 0x0006620008000100 */
[----:B------:R3:W1:Y:S02]  /*0c20*/  SYNCS.EXCH.64 URZ, [UR6+0x118], UR4 ;  /* 0x0001180406ff75b2 */ /* 0x0006640008000100 */
[----:B---3--:R-:W-:Y:S01]  /*0c30*/  NOP ;  /* 0x0000000000007918 */ /* 0x008fe20000000000 */
.L_x_13:
        /* <DEDUP_REMOVED lines=14> */
[----:B------:R3:W1:Y:S01]  /*0d20*/  SYNCS.EXCH.64 URZ, [UR5+0x130], UR6 ;  /* 0x0001300605ff75b2 */ /* 0x0006620008000100 */
[----:B------:R3:W1:Y:S01]  /*0d30*/  SYNCS.EXCH.64 URZ, [UR5+0x128], UR6 ;  /* 0x0001280605ff75b2 */ /* 0x0006620008000100 */
[----:B------:R3:W1:Y:S02]  /*0d40*/  SYNCS.EXCH.64 URZ, [UR5+0x138], UR6 ;  /* 0x0001380605ff75b2 */ /* 0x0006640008000100 */
[----:B---3--:R-:W-:Y:S01]  /*0d50*/  NOP ;  /* 0x0000000000007918 */ /* 0x008fe20000000000 */
.L_x_14:
[----:B--2---:R-:W2:Y:S01]  /*0d60*/  S2UR UR5, SR_CTAID.X ;  /* 0x00000000000579c3 */ /* 0x004ea20000002500 */
[----:B------:R-:W-:-:S05]  /*0d70*/  CS2R.32 R97, SR_CgaSize ;  /* 0x0000000000617805 */ /* 0x000fca0000008a00 */
[----:B------:R-:W-:-:S05]  /*0d80*/  IMAD R97, R97, -0xa0, RZ ;  /* 0xffffff6061617824 */ /* 0x000fca00078e02ff */
[----:B------:R-:W-:-:S14]  /*0d90*/  R2UR UR7, R97 ;  /* 0x00000000610772ca */ /* 0x000fdc00000e0000 */
[----:B------:R-:W3:Y:S01]  /*0da0*/  LDCU UR7, c[0x0][UR7+0x2b0] ;  /* 0x00005600070777ac */ /* 0x000ee20008000800 */
[----:B------:R-:W-:Y:S01]  /*0db0*/  NOP ;  /* 0x0000000000007918 */ /* 0x000fe20000000000 */
[----:B------:R-:W-:-:S05]  /*0dc0*/  CS2R.32 R97, SR_CgaSize ;  /* 0x0000000000617805 */ /* 0x000fca0000008a00 */
[----:B------:R-:W-:-:S05]  /*0dd0*/  IMAD R97, R97, -0xa0, RZ ;  /* 0xffffff6061617824 */ /* 0x000fca00078e02ff */
[----:B------:R-:W-:-:S14]  /*0de0*/  R2UR UR6, R97 ;  /* 0x00000000610672ca */ /* 0x000fdc00000e0000 */
[----:B------:R-:W4:Y:S01]  /*0df0*/  LDCU UR6, c[0x0][UR6+0x2b4] ;  /* 0x00005680060677ac */ /* 0x000f220008000800 */
[----:B------:R-:W1:Y:S08]  /*0e00*/  S2UR UR4, SR_CTAID.Y ;  /* 0x00000000000479c3 */ /* 0x000e700000002600 */
[----:B------:R-:W4:Y:S01]  /*0e10*/  LDC R10, c[0x0][0xb24] ;  /* 0x0002c900ff0a7b82 */ /* 0x000f220000000800 */
[----:B--2---:R-:W-:-:S02]  /*0e20*/  I2FP.F32.U32 R97, UR5 ;  /* 0x0000000500617c45 */ /* 0x004fc40008201000 */
[----:B------:R-:W-:-:S05]  /*0e30*/  CS2R.32 R3, SR_CgaSize ;  /* 0x0000000000037805 */ /* 0x000fca0000008a00 */
[----:B------:R-:W-:-:S06]  /*0e40*/  IMAD R3, R3, -0xa0, RZ ;  /* 0xffffff6003037824 */ /* 0x000fcc00078e02ff */
[----:B------:R-:W2:Y:S01]  /*0e50*/  LDC R3, c[0x0][R3+0x2a0] ;  /* 0x0000a80003037b82 */ /* 0x000ea20000000800 */
[----:B------:R-:W-:Y:S01]  /*0e60*/  MOV R15, UR5 ;  /* 0x00000005000f7c02 */ /* 0x000fe20008000f00 */
[----:B---3--:R-:W-:Y:S01]  /*0e70*/  FMUL R97, R97, UR7 ;  /* 0x0000000761617c20 */ /* 0x008fe20008400000 */
[----:B-1----:R-:W-:Y:S02]  /*0e80*/  I2FP.F32.U32 R96, UR4 ;  /* 0x0000000400607c45 */ /* 0x002fe40008201000 */
[----:B------:R-:W-:-:S05]  /*0e90*/  CS2R.32 R2, SR_CgaSize ;  /* 0x0000000000027805 */ /* 0x000fca0000008a00 */
[----:B------:R-:W-:-:S06]  /*0ea0*/  IMAD R2, R2, -0xa0, RZ ;  /* 0xffffff6002027824 */ /* 0x000fcc00078e02ff */
[----:B------:R-:W1:Y:S01]  /*0eb0*/  LDC R2, c[0x0][R2+0x2a4] ;  /* 0x0000a90002027b82 */ /* 0x000e620000000800 */
[----:B------:R-:W-:Y:S01]  /*0ec0*/  MOV R14, UR4 ;  /* 0x00000004000e7c02 */ /* 0x000fe20008000f00 */
[----:B------:R-:W3:Y:S01]  /*0ed0*/  F2I.U32.TRUNC.NTZ R97, R97 ;  /* 0x0000006100617305 */ /* 0x000ee2000020f000 */
[----:B----4-:R-:W-:-:S05]  /*0ee0*/  FMUL R96, R96, UR6 ;  /* 0x0000000660607c20 */ /* 0x010fca0008400000 */
[----:B------:R-:W-:Y:S01]  /*0ef0*/  BAR.SYNC.DEFER_BLOCKING 0x0 ;  /* 0x0000000000007b1d */ /* 0x000fe20000010000 */
[----:B------:R-:W-:-:S05]  /*0f00*/  ISETP.GE.AND P0, PT, R10, 0x1, PT ;  /* 0x000000010a00780c */ /* 0x000fca0003f06270 */
[----:B------:R-:W4:Y:S02]  /*0f10*/  F2I.U32.TRUNC.NTZ R96, R96 ;  /* 0x0000006000607305 */ /* 0x000f24000020f000 */
[----:B------:R-:W1:Y:S01]  /*0f20*/  S2UR UR36, SR_CTAID.Z ;  /* 0x00000000002479c3 */ /* 0x000e620000002700 */
[----:B---3--:R-:W-:-:S05]  /*0f30*/  IADD3 R97, PT, PT, -R97, RZ, RZ ;  /* 0x000000ff61617210 */ /* 0x008fca0007ffe1ff */
[----:B--2---:R-:W-:Y:S01]  /*0f40*/  IMAD R97, R3, R97, UR5 ;  /* 0x0000000503617e24 */ /* 0x004fe2000f8e0261 */
[----:B----4-:R-:W-:-:S05]  /*0f50*/  IADD3 R96, PT, PT, -R96, RZ, RZ ;  /* 0x000000ff60607210 */ /* 0x010fca0007ffe1ff */
[----:B-1----:R-:W-:Y:S01]  /*0f60*/  IMAD R96, R2, R96, UR4 ;  /* 0x0000000402607e24 */ /* 0x002fe2000f8e0260 */
[----:B------:R-:W-:Y:S06]  /*0f70*/  @!P0 BRA `(.L_x_15) ;  /* 0x0000000000b88947 */ /* 0x000fec0003800000 */
[----:B------:R-:W1:Y:S01]  /*0f80*/  LDC.64 R4, c[0x0][0xb18] ;  /* 0x0002c600ff047b82 */ /* 0x000e620000000a00 */
[----:B------:R-:W-:-:S07]  /*0f90*/  ISETP.NE.AND P0, PT, R10, 0x1, PT ;  /* 0x000000010a00780c */ /* 0x000fce0003f05270 */
[----:B------:R-:W2:Y:S08]  /*0fa0*/  LDC R9, c[0x0][0xb0c] ;  /* 0x0002c300ff097b82 */ /* 0x000eb00000000800 */
[----:B------:R-:W3:Y:S08]  /*0fb0*/  LDC R12, c[0x0][0x370] ;  /* 0x0000dc00ff0c7b82 */ /* 0x000ef00000000800 */
[----:B------:R-:W4:Y:S01]  /*0fc0*/  LDC R11, c[0x0][0x374] ;  /* 0x0000dd00ff0b7b82 */ /* 0x000f220000000800 */
[----:B-1----:R-:W-:-:S07]  /*0fd0*/  ISETP.NE.AND P1, PT, R4, 0x1, PT ;  /* 0x000000010400780c */ /* 0x002fce0003f25270 */
[----:B------:R-:W3:Y:S01]  /*0fe0*/  LDC.64 R6, c[0x0][0xb10] ;  /* 0x0002c400ff067b82 */ /* 0x000ee20000000a00 */
[----:B--2---:R-:W-:-:S07]  /*0ff0*/  ISETP.NE.AND P2, PT, R9, 0x1, PT ;  /* 0x000000010900780c */ /* 0x004fce0003f45270 */
[----:B------:R-:W1:Y:S08]  /*1000*/  LDC R8, c[0x0][0xb20] ;  /* 0x0002c800ff087b82 */ /* 0x000e700000000800 */
[----:B------:R-:W2:Y:S01]  /*1010*/  LDC.64 R2, c[0x0][0xb28] ;  /* 0x0002ca00ff027b82 */ /* 0x000ea20000000a00 */
[----:B----4-:R-:W-:-:S04]  /*1020*/  IMAD.HI.U32 R13, R11, R5, RZ ;  /* 0x000000050b0d7227 */ /* 0x010fc800078e00ff */
[----:B------:R-:W-:-:S04]  /*1030*/  IMAD.HI.U32 R5, R14, R5, RZ ;  /* 0x000000050e057227 */ /* 0x000fc800078e00ff */
[----:B---3--:R-:W-:-:S05]  /*1040*/  IMAD.HI.U32 R16, R12, R6, RZ ;  /* 0x000000060c107227 */ /* 0x008fca00078e00ff */
[-C--:B------:R-:W-:Y:S01]  /*1050*/  @P2 SHF.R.U32.HI R12, RZ, R7.reuse, R16 ;  /* 0x00000007ff0c2219 */ /* 0x080fe20000011610 */
[----:B------:R-:W-:Y:S01]  /*1060*/  IMAD.HI.U32 R16, R15, R6, RZ ;  /* 0x000000060f107227 */ /* 0x000fe200078e00ff */
[-C--:B-1----:R-:W-:Y:S02]  /*1070*/  @P1 SHF.R.U32.HI R11, RZ, R8.reuse, R13 ;  /* 0x00000008ff0b1219 */ /* 0x082fe4000001160d */
[----:B------:R-:W-:Y:S02]  /*1080*/  SHF.R.U32.HI R5, RZ, R8, R5 ;  /* 0x00000008ff057219 */ /* 0x000fe40000011605 */
[----:B------:R-:W-:Y:S02]  /*1090*/  SHF.R.U32.HI R16, RZ, R7, R16 ;  /* 0x00000007ff107219 */ /* 0x000fe40000011610 */
[----:B------:R-:W-:Y:S01]  /*10a0*/  SEL R5, R14, R5, !P1 ;  /* 0x000000050e057207 */ /* 0x000fe20004800000 */
[----:B--2---:R-:W-:Y:S01]  /*10b0*/  IMAD.HI.U32 R13, R11, R2, RZ ;  /* 0x000000020b0d7227 */ /* 0x004fe200078e00ff */
[----:B------:R-:W-:-:S03]  /*10c0*/  SEL R16, R15, R16, !P2 ;  /* 0x000000100f107207 */ /* 0x000fc60005000000 */
[----:B------:R-:W-:Y:S01]  /*10d0*/  IMAD.HI.U32 R6, R12, R2, RZ ;  /* 0x000000020c067227 */ /* 0x000fe200078e00ff */
[----:B------:R-:W-:-:S04]  /*10e0*/  @P0 SHF.R.U32.HI R11, RZ, R3, R13 ;  /* 0x00000003ff0b0219 */ /* 0x000fc8000001160d */
[----:B------:R-:W-:Y:S01]  /*10f0*/  @P0 SHF.R.U32.HI R12, RZ, R3, R6 ;  /* 0x00000003ff0c0219 */ /* 0x000fe20000011606 */
[----:B------:R-:W-:-:S04]  /*1100*/  IMAD R11, R11, R10, RZ ;  /* 0x0000000a0b0b7224 */ /* 0x000fc800078e02ff */
[----:B------:R-:W-:Y:S01]  /*1110*/  IMAD R6, R12, R10, RZ ;  /* 0x0000000a0c067224 */ /* 0x000fe200078e02ff */
[----:B------:R-:W-:-:S04]  /*1120*/  ISETP.GE.AND P1, PT, R5, R11, PT ;  /* 0x0000000b0500720c */ /* 0x000fc80003f26270 */
[----:B------:R-:W-:Y:S01]  /*1130*/  ISETP.GE.OR P1, PT, R16, R6, P1 ;  /* 0x000000061000720c */ /* 0x000fe20000f26670 */
[----:B------:R-:W-:-:S05]  /*1140*/  IMAD.HI.U32 R6, R5, R2, RZ ;  /* 0x0000000205067227 */ /* 0x000fca00078e00ff */
[----:B------:R-:W-:-:S04]  /*1150*/  SHF.R.U32.HI R6, RZ, R3, R6 ;  /* 0x00000003ff067219 */ /* 0x000fc80000011606 */
[----:B------:R-:W-:-:S03]  /*1160*/  SEL R6, R5, R6, !P0 ;  /* 0x0000000605067207 */ /* 0x000fc60004000000 */
[----:B------:R-:W-:Y:S01]  /*1170*/  @!P1 IMAD.HI.U32 R7, R16, R2, RZ ;  /* 0x0000000210079227 */ /* 0x000fe200078e00ff */
[----:B------:R-:W-:-:S04]  /*1180*/  IADD3 R2, PT, PT, -R6, RZ, RZ ;  /* 0x000000ff06027210 */ /* 0x000fc80007ffe1ff */
[----:B------:R-:W-:Y:S01]  /*1190*/  @!P1 SHF.R.U32.HI R3, RZ, R3, R7 ;  /* 0x00000003ff039219 */ /* 0x000fe20000011607 */
[----:B------:R-:W-:Y:S01]  /*11a0*/  IMAD R2, R10, R2, R5 ;  /* 0x000000020a027224 */ /* 0x000fe200078e0205 */
[----:B------:R-:W-:Y:S02]  /*11b0*/  IADD3 R7, PT, PT, -R5, RZ, RZ ;  /* 0x000000ff05077210 */ /* 0x000fe40007ffe1ff */
[----:B------:R-:W-:-:S03]  /*11c0*/  @!P1 SEL R3, R16, R3, !P0 ;  /* 0x0000000310039207 */ /* 0x000fc60004000000 */
[----:B------:R-:W-:Y:S02]  /*11d0*/  IMAD R7, R4, R7, R14 ;  /* 0x0000000704077224 */ /* 0x000fe400078e020e */
[--C-:B------:R-:W-:Y:S02]  /*11e0*/  @!P1 IMAD.IADD R6, R6, 0x1, -R3.reuse ;  /* 0x0000000106069824 */ /* 0x100fe400078e0a03 */
[----:B------:R-:W-:Y:S01]  /*11f0*/  @!P1 IMAD R3, R2, R12, R3 ;  /* 0x0000000c02039224 */ /* 0x000fe200078e0203 */
[----:B------:R-:W-:Y:S01]  /*1200*/  IADD3 R2, PT, PT, -R16, RZ, RZ ;  /* 0x000000ff10027210 */ /* 0x000fe20007ffe1ff */
[----:B------:R-:W-:Y:S02]  /*1210*/  @!P1 IMAD R5, R6, R10, R16 ;  /* 0x0000000a06059224 */ /* 0x000fe400078e0210 */
[----:B------:R-:W-:Y:S02]  /*1220*/  @!P1 IMAD.MOV.U32 R16, RZ, RZ, R3 ;  /* 0x000000ffff109224 */ /* 0x000fe400078e0003 */
[----:B------:R-:W-:-:S02]  /*1230*/  IMAD R2, R9, R2, R15 ;  /* 0x0000000209027224 */ /* 0x000fc400078e020f */
[----:B------:R-:W-:Y:S02]  /*1240*/  IMAD R14, R5, R4, R7 ;  /* 0x00000004050e7224 */ /* 0x000fe400078e0207 */
[----:B------:R-:W-:Y:S02]  /*1250*/  IMAD R15, R16, R9, R2 ;  /* 0x00000009100f7224 */ /* 0x000fe400078e0202 */
.L_x_15:
[----:B------:R-:W1:Y:S01]  /*1260*/  LDCU UR4, c[0x0][0xb30] ;  /* 0x00016600ff0477ac */ /* 0x000e620008000800 */
[----:B------:R-:W2:Y:S08]  /*1270*/  S2UR UR37, SR_CgaCtaId ;  /* 0x00000000002579c3 */ /* 0x000eb00000008800 */
[----:B------:R-:W3:Y:S01]  /*1280*/  LDC R42, c[0x0][0xb24] ;  /* 0x0002c900ff2a7b82 */ /* 0x000ee20000000800 */
[----:B-1----:R-:W-:-:S09]  /*1290*/  UISETP.NE.AND UP0, UPT, UR4, 0x1, UPT ;  /* 0x000000010400788c */ /* 0x002fd2000bf05270 */
[----:B--2---:R-:W-:Y:S05]  /*12a0*/  BRA.U UP0, `(.L_x_16) ;  /* 0x0000000100407547 */ /* 0x004fea000b800000 */
[----:B------:R-:W1:Y:S08]  /*12b0*/  LDC.64 R4, c[0x0][0xb10] ;  /* 0x0002c400ff047b82 */ /* 0x000e700000000a00 */
[----:B------:R-:W2:Y:S08]  /*12c0*/  LDC.64 R2, c[0x0][0xb18] ;  /* 0x0002c600ff027b82 */ /* 0x000eb00000000a00 */
[----:B------:R-:W4:Y:S08]  /*12d0*/  LDC R6, c[0x0][0xb20] ;  /* 0x0002c800ff067b82 */ /* 0x000f300000000800 */
[----:B------:R-:W3:Y:S01]  /*12e0*/  LDC R7, c[0x0][0xb0c] ;  /* 0x0002c300ff077b82 */ /* 0x000ee20000000800 */
[----:B-1----:R-:W-:-:S05]  /*12f0*/  IMAD.HI.U32 R4, R15, R4, RZ ;  /* 0x000000040f047227 */ /* 0x002fca00078e00ff */
[----:B------:R-:W-:Y:S01]  /*1300*/  SHF.R.U32.HI R4, RZ, R5, R4 ;  /* 0x00000005ff047219 */ /* 0x000fe20000011604 */
[----:B--2---:R-:W-:Y:S01]  /*1310*/  IMAD.HI.U32 R3, R14, R3, RZ ;  /* 0x000000030e037227 */ /* 0x004fe200078e00ff */
[----:B------:R-:W-:-:S04]  /*1320*/  ISETP.NE.AND P0, PT, R2, 0x1, PT ;  /* 0x000000010200780c */ /* 0x000fc80003f05270 */
[----:B----4-:R-:W-:-:S04]  /*1330*/  SHF.R.U32.HI R3, RZ, R6, R3 ;  /* 0x00000006ff037219 */ /* 0x010fc80000011603 */
[----:B------:R-:W-:Y:S02]  /*1340*/  SEL R3, R14, R3, !P0 ;  /* 0x000000030e037207 */ /* 0x000fe40004000000 */
[----:B---3--:R-:W-:-:S04]  /*1350*/  ISETP.NE.AND P1, PT, R7, 0x1, PT ;  /* 0x000000010700780c */ /* 0x008fc80003f25270 */
[----:B------:R-:W-:-:S05]  /*1360*/  SEL R4, R15, R4, !P1 ;  /* 0x000000040f047207 */ /* 0x000fca0004800000 */
[----:B------:R-:W-:Y:S02]  /*1370*/  IMAD.IADD R5, R3, 0x1, -R4 ;  /* 0x0000000103057824 */ /* 0x000fe400078e0a04 */
[----:B------:R-:W-:Y:S02]  /*1380*/  IMAD.IADD R3, R4, 0x1, -R3 ;  /* 0x0000000104037824 */ /* 0x000fe400078e0a03 */
[----:B------:R-:W-:Y:S02]  /*1390*/  IMAD R15, R5, R7, R15 ;  /* 0x00000007050f7224 */ /* 0x000fe400078e020f */
[----:B------:R-:W-:-:S07]  /*13a0*/  IMAD R14, R3, R2, R14 ;  /* 0x00000002030e7224 */ /* 0x000fce00078e020e */
.L_x_16:
[----:B------:R-:W-:Y:S01]  /*13b0*/  BAR.SYNC.DEFER_BLOCKING 0x0 ;  /* 0x0000000000007b1d */ /* 0x000fe20000010000 */
[----:B------:R-:W-:Y:S01]  /*13c0*/  UISETP.NE.AND UP0, UPT, UR8, 0x2, UPT ;  /* 0x000000020800788c */ /* 0x000fe2000bf05270 */
[----:B------:R-:W-:Y:S02]  /*13d0*/  ISETP.NE.OR P5, PT, R0, 0x2, !P5 ;  /* 0x000000020000780c */ /* 0x000fe40006fa5670 */
[----:B------:R-:W-:-:S06]  /*13e0*/  LOP3.LUT R2, R104, 0x1f, RZ, 0xc0, !PT ;  /* 0x0000001f68027812 */ /* 0x000fcc00078ec0ff */
[----:B------:R-:W-:Y:S05]  /*13f0*/  BRA.U UP0, `(.L_x_17) ;  /* 0x0000001100ec7547 */ /* 0x000fea000b800000 */
[----:B------:R-:W1:Y:S01]  /*1400*/  LDCU UR13, c[0x0][0x38c] ;  /* 0x00007180ff0d77ac */ /* 0x000e620008000800 */
[----:B------:R-:W2:Y:S01]  /*1410*/  LDC R8, c[0x0][0x370] ;  /* 0x0000dc00ff087b82 */ /* 0x000ea20000000800 */
[----:B------:R-:W-:Y:S01]  /*1420*/  PLOP3.LUT P1, PT, PT, PT, UP1, 0x80, 0x8 ;  /* 0x000000000008781c */ /* 0x000fe20003f2f018 */
[----:B------:R-:W-:Y:S01]  /*1430*/  IMAD.MOV.U32 R17, RZ, RZ, 0x1 ;  /* 0x00000001ff117424 */ /* 0x000fe200078e00ff */
[----:B------:R-:W-:Y:S01]  /*1440*/  ISETP.EQ.OR P4, PT, R2, RZ, P5 ;  /* 0x000000ff0200720c */ /* 0x000fe20002f82670 */
[----:B------:R-:W-:Y:S01]  /*1450*/  IMAD.MOV.U32 R16, RZ, RZ, RZ ;  /* 0x000000ffff107224 */ /* 0x000fe200078e00ff */
[----:B------:R-:W-:Y:S02]  /*1460*/  PLOP3.LUT P1, PT, P1, PT, PT, 0x8, 0x80 ;  /* 0x000000000080781c */ /* 0x000fe40000f2e170 */
[----:B------:R-:W-:Y:S01]  /*1470*/  CS2R R12, SRZ ;  /* 0x00000000000c7805 */ /* 0x000fe2000001ff00 */
[----:B------:R-:W-:Y:S01]  /*1480*/  IMAD.MOV.U32 R11, RZ, RZ, 0x1 ;  /* 0x00000001ff0b7424 */ /* 0x000fe200078e00ff */
[----:B------:R-:W4:Y:S01]  /*1490*/  LDC R0, c[0x0][0x374] ;  /* 0x0000dd00ff007b82 */ /* 0x000f220000000800 */
[----:B------:R-:W2:Y:S01]  /*14a0*/  LDCU.64 UR22, c[0x0][0x348] ;  /* 0x00006900ff1677ac */ /* 0x000ea20008000a00 */
[----:B------:R-:W-:Y:S01]  /*14b0*/  UMOV UR6, URZ ;  /* 0x000000ff00067c82 */ /* 0x000fe20008000000 */
[----:B-1----:R-:W-:-:S04]  /*14c0*/  UIADD3 UR5, UPT, UPT, UR13, 0x3f, URZ ;  /* 0x0000003f0d057890 */ /* 0x002fc8000fffe0ff */
[----:B------:R-:W-:-:S04]  /*14d0*/  USHF.R.S32.HI UR4, URZ, 0x1f, UR5 ;  /* 0x0000001fff047899 */ /* 0x000fc80008011405 */
[----:B------:R-:W-:-:S04]  /*14e0*/  ULEA.HI UR4, UR4, UR5, URZ, 0x6 ;  /* 0x0000000504047291 */ /* 0x000fc8000f8f30ff */
[----:B------:R-:W-:Y:S02]  /*14f0*/  USHF.R.S32.HI UR15, URZ, 0x6, UR4 ;  /* 0x00000006ff0f7899 */ /* 0x000fe40008011404 */
[----:B------:R-:W-:Y:S02]  /*1500*/  UIADD3 UR4, UPT, UPT, UR13, -0x1, URZ ;  /* 0xffffffff0d047890 */ /* 0x000fe4000fffe0ff */
[----:B------:R-:W-:Y:S02]  /*1510*/  UISETP.LT.U32.AND UP0, UPT, UR15, 0x8, UPT ;  /* 0x000000080f00788c */ /* 0x000fe4000bf01070 */
[----:B------:R-:W-:Y:S02]  /*1520*/  UISETP.GE.U32.AND UP2, UPT, UR4, -0x7f, UPT ;  /* 0xffffff810400788c */ /* 0x000fe4000bf46070 */
[----:B------:R-:W-:Y:S02]  /*1530*/  USEL UR14, UR15, 0x8, UP0 ;  /* 0x000000080f0e7887 */ /* 0x000fe40008000000 */
[----:B------:R-:W-:-:S02]  /*1540*/  UIADD3 UR13, UPT, UPT, UR13, 0x7e, URZ ;  /* 0x0000007e0d0d7890 */ /* 0x000fc4000fffe0ff */
[----:B------:R-:W-:Y:S02]  /*1550*/  UIADD3 UR5, UPT, UPT, UR14, -0x1, URZ ;  /* 0xffffffff0e057890 */ /* 0x000fe4000fffe0ff */
[----:B------:R-:W-:-:S03]  /*1560*/  UIADD3 UR7, UPT, UPT, UR15, -UR14, URZ ;  /* 0x8000000e0f077290 */ /* 0x000fc6000fffe0ff */
[----:B------:R-:W-:-:S04]  /*1570*/  @UP2 UIADD3 UR5, UPT, UPT, UR14, URZ, URZ ;  /* 0x000000ff0e052290 */ /* 0x000fc8000fffe0ff */
[----:B--2---:R-:W-:-:S12]  /*1580*/  UIADD3 UR5, UPT, UPT, UR5, 0x1, URZ ;  /* 0x0000000105057890 */ /* 0x004fd8000fffe0ff */
.L_x_35:
[----:B------:R-:W-:Y:S01]  /*1590*/  UISETP.NE.AND UP0, UPT, UR37, URZ, UPT ;  /* 0x000000ff2500728c */ /* 0x000fe2000bf05270 */
[----:B------:R-:W1:Y:S08]  /*15a0*/  S2UR UR37, SR_CgaCtaId ;  /* 0x00000000002579c3 */ /* 0x000e700000008800 */
[----:B------:R-:W-:Y:S05]  /*15b0*/  BRA.U UP0, `(.L_x_18) ;  /* 0x0000000100347547 */ /* 0x000fea000b800000 */
[----:B------:R-:W2:Y:S01]  /*15c0*/  S2R R2, SR_CgaCtaId ;  /* 0x0000000000027919 */ /* 0x000ea20000008800 */
[----:B------:R-:W-:-:S04]  /*15d0*/  MOV R3, 0x400 ;  /* 0x0000040000037802 */ /* 0x000fc80000000f00 */
[----:B--2---:R-:W-:Y:S02]  /*15e0*/  LEA R2, R2, R3, 0x18 ;  /* 0x0000000302027211 */ /* 0x004fe400078ec0ff */
[----:B------:R-:W-:-:S03]  /*15f0*/  SHF.L.U32 R3, R11, 0x1f, RZ ;  /* 0x0000001f0b037819 */ /* 0x000fc600000006ff */
[----:B------:R-:W-:-:S04]  /*1600*/  IMAD R2, R12, 0x8, R2 ;  /* 0x000000080c027824 */ /* 0x000fc800078e0202 */
[----:B------:R-:W2:Y:S02]  /*1610*/  SYNCS.PHASECHK.TRANS64.TRYWAIT P0, [R2+URZ+0x130], R3 ;  /* 0x00013003020075a7 */ /* 0x000ea400080011ff */
[----:B--2---:R-:W-:Y:S05]  /*1620*/  @!P0 BRA `(.L_x_19) ;  /* 0x0000006000a88947 */ /* 0x004fea0003800000 */
.L_x_120:
[----:B------:R-:W-:Y:S01]  /*1630*/  VIADD R12, R12, 0x1 ;  /* 0x000000010c0c7836 */ /* 0x000fe20000000000 */
[----:B------:R2:W-:Y:S04]  /*1640*/  SYNCS.ARRIVE.TRANS64.A1T0 RZ, [R2+URZ+0x120], RZ ;  /* 0x000120ff02ff79a7 */ /* 0x0005e800081000ff */
[----:B------:R-:W-:-:S04]  /*1650*/  ISETP.NE.AND P0, PT, R12, 0x2, PT ;  /* 0x000000020c00780c */ /* 0x000fc80003f05270 */
[----:B------:R-:W-:Y:S02]  /*1660*/  SEL R12, R12, RZ, P0 ;  /* 0x000000ff0c0c7207 */ /* 0x000fe40000000000 */
[----:B--2---:R-:W-:-:S04]  /*1670*/  SEL R2, RZ, 0x1, P0 ;  /* 0x00000001ff027807 */ /* 0x004fc80000000000 */
[----:B------:R-:W-:-:S07]  /*1680*/  LOP3.LUT R11, R11, R2, RZ, 0x3c, !PT ;  /* 0x000000020b0b7212 */ /* 0x000fce00078e3cff */
.L_x_18:
[----:B------:R-:W-:Y:S01]  /*1690*/  UMOV UR4, 0x400 ;  /* 0x0000040000047882 */ /* 0x000fe20000000000 */
[----:B------:R-:W-:Y:S01]  /*16a0*/  SHF.L.U32 R2, R17, 0x1f, RZ ;  /* 0x0000001f11027819 */ /* 0x000fe200000006ff */
[----:B-1----:R-:W-:Y:S01]  /*16b0*/  ULEA UR4, UR37, UR4, 0x18 ;  /* 0x0000000425047291 */ /* 0x002fe2000f8ec0ff */
[----:B------:R-:W-:Y:S01]  /*16c0*/  R2UR UR35, R15 ;  /* 0x000000000f2372ca */ /* 0x000fe200000e0000 */
[----:B------:R-:W-:Y:S01]  /*16d0*/  UISETP.GE.U32.AND UP0, UPT, UR13, 0x7f, UPT ;  /* 0x0000007f0d00788c */ /* 0x000fe2000bf06070 */
[----:B------:R-:W-:Y:S01]  /*16e0*/  R2UR UR11, R14 ;  /* 0x000000000e0b72ca */ /* 0x000fe200000e0000 */
[----:B------:R-:W-:Y:S01]  /*16f0*/  ULEA UR8, UR6, UR4, 0x3 ;  /* 0x0000000406087291 */ /* 0x000fe2000f8e18ff */
[----:B------:R-:W-:-:S08]  /*1700*/  UMOV UR24, URZ ;  /* 0x000000ff00187c82 */ /* 0x000fd00008000000 */
[----:B------:R1:W2:Y:S01]  /*1710*/  SYNCS.PHASECHK.TRANS64.TRYWAIT P0, [UR8+0x40], R2 ;  /* 0x00004002ff0075a7 */ /* 0x0002a20008001108 */
[----:B------:R-:W-:Y:S02]  /*1720*/  USHF.L.U32 UR35, UR35, 0x7, URZ ;  /* 0x0000000723237899 */ /* 0x000fe400080006ff */
[----:B------:R-:W-:Y:S01]  /*1730*/  USHF.L.U32 UR11, UR11, 0x6, URZ ;  /* 0x000000060b0b7899 */ /* 0x000fe200080006ff */
[----:B------:R-:W-:Y:S11]  /*1740*/  BRA.U !UP0, `(.L_x_20) ;  /* 0x0000000108a87547 */ /* 0x000ff6000b800000 */
[----:B------:R-:W-:Y:S01]  /*1750*/  UMOV UR16, URZ ;  /* 0x000000ff00107c82 */ /* 0x000fe20008000000 */
[----:B------:R-:W-:-:S05]  /*1760*/  UMOV UR17, UR6 ;  /* 0x0000000600117c82 */ /* 0x000fca0008000000 */
.L_x_25:
[----:B-1----:R-:W-:Y:S01]  /*1770*/  ULEA UR33, UR17, UR4, 0x3 ;  /* 0x0000000411217291 */ /* 0x002fe2000f8e18ff */
[----:B--2---:R-:W-:Y:S01]  /*1780*/  @!P5 MOV R3, 0x6000 ;  /* 0x000060000003d802 */ /* 0x004fe20000000f00 */
[----:B--2---:R-:W-:Y:S10]  /*1790*/  @P0 BRA `(.L_x_21) ;  /* 0x00000000000c0947 */ /* 0x004ff40003800000 */
[----:B------:R-:W-:-:S04]  /*17a0*/  SHF.L.U32 R4, R17, 0x1f, RZ ;  /* 0x0000001f11047819 */ /* 0x000fc800000006ff */
[----:B------:R-:W2:Y:S02]  /*17b0*/  SYNCS.PHASECHK.TRANS64.TRYWAIT P0, [UR33+0x40], R4 ;  /* 0x00004004ff0075a7 */ /* 0x000ea40008001121 */
[----:B--2---:R-:W-:Y:S05]  /*17c0*/  @!P0 BRA `(.L_x_22) ;  /* 0x0000006000548947 */ /* 0x004fea0003800000 */
.L_x_21:
[----:B------:R2:W-:Y:S01]  /*17d0*/  @!P5 SYNCS.ARRIVE.TRANS64 RZ, [UR33], R3 ;  /* 0x00000003ffffd9a7 */ /* 0x0005e20008000021 */
[----:B------:R-:W-:Y:S04]  /*17e0*/  BSSY.RECONVERGENT B0, `(.L_x_23) ;  /* 0x0000003000007945 */ /* 0x000fe80003800200 */
[----:B------:R-:W-:Y:S05]  /*17f0*/  @P4 BRA `(.L_x_24) ;  /* 0x0000000000044947 */ /* 0x000fea0003800000 */
[----:B------:R-:W-:Y:S05]  /*1800*/  BPT.TRAP 0x1 ;  /* 0x000000040000795c */ /* 0x000fea0000300000 */
.L_x_24:
[----:B------:R-:W-:Y:S05]  /*1810*/  BSYNC.RECONVERGENT B0 ;  /* 0x0000000000007941 */ /* 0x000fea0003800200 */
.L_x_23:
[----:B------:R-:W-:Y:S02]  /*1820*/  UIADD3 UR6, UPT, UPT, UR17, 0x1, URZ ;  /* 0x0000000111067890 */ /* 0x000fe4000fffe0ff */
[----:B------:R-:W-:Y:S02]  /*1830*/  ULEA UR32, UR17, UR4, 0xe ;  /* 0x0000000411207291 */ /* 0x000fe4000f8e70ff */
[----:B------:R-:W-:Y:S02]  /*1840*/  UISETP.NE.AND UP0, UPT, UR6, 0x8, UPT ;  /* 0x000000080600788c */ /* 0x000fe4000bf05270 */
[----:B------:R-:W-:Y:S02]  /*1850*/  UIADD3 UR26, UP1, UPT, UR22, 0x80, URZ ;  /* 0x00000080161a7890 */ /* 0x000fe4000ff3e0ff */
[----:B------:R-:W-:Y:S02]  /*1860*/  USEL UR9, URZ, 0x1, UP0 ;  /* 0x00000001ff097887 */ /* 0x000fe40008000000 */
[----:B------:R-:W-:-:S02]  /*1870*/  USEL UR6, UR6, URZ, UP0 ;  /* 0x000000ff06067287 */ /* 0x000fc40008000000 */
[----:B------:R-:W-:Y:S02]  /*1880*/  UIADD3 UR20, UP0, UPT, UR22, 0x180, URZ ;  /* 0x0000018016147890 */ /* 0x000fe4000ff1e0ff */
[----:B------:R-:W-:Y:S01]  /*1890*/  ULEA UR8, UR6, UR4, 0x3 ;  /* 0x0000000406087291 */ /* 0x000fe2000f8e18ff */
[----:B------:R-:W-:Y:S01]  /*18a0*/  LOP3.LUT R17, R17, UR9, RZ, 0x3c, !PT ;  /* 0x0000000911117c12 */ /* 0x000fe2000f8e3cff */
[----:B------:R-:W-:Y:S02]  /*18b0*/  USHF.L.U32 UR34, UR16, 0x6, URZ ;  /* 0x0000000610227899 */ /* 0x000fe400080006ff */
[----:B------:R-:W-:Y:S01]  /*18c0*/  UIADD3.X UR27, UPT, UPT, URZ, UR23, URZ, UP1, !UPT ;  /* 0x00000017ff1b7290 */ /* 0x000fe20008ffe4ff */
[----:B-1----:R-:W-:Y:S01]  /*18d0*/  SHF.L.U32 R2, R17, 0x1f, RZ ;  /* 0x0000001f11027819 */ /* 0x002fe200000006ff */
[----:B------:R-:W-:Y:S02]  /*18e0*/  UIADD3 UR32, UPT, UPT, UR32, 0x6400, URZ ;  /* 0x0000640020207890 */ /* 0x000fe4000fffe0ff */
[----:B------:R-:W-:Y:S01]  /*18f0*/  UIADD3.X UR21, UPT, UPT, URZ, UR23, URZ, UP0, !UPT ;  /* 0x00000017ff157290 */ /* 0x000fe200087fe4ff */
[----:B------:R1:W1:Y:S01]  /*1900*/  SYNCS.PHASECHK.TRANS64.TRYWAIT P0, [UR8+0x40], R2 ;  /* 0x00004002ff0075a7 */ /* 0x0002620008001108 */
[----:B------:R-:W-:Y:S01]  /*1910*/  ULEA UR8, UR17, UR4, 0xd ;  /* 0x0000000411087291 */ /* 0x000fe2000f8e68ff */
[----:B------:R-:W-:Y:S01]  /*1920*/  UMOV UR18, 0x0 ;  /* 0x0000000000127882 */ /* 0x000fe20000000000 */
[----:B------:R-:W-:-:S02]  /*1930*/  UMOV UR19, 0x10000000 ;  /* 0x1000000000137882 */ /* 0x000fc40000000000 */
[----:B------:R-:W-:Y:S01]  /*1940*/  UIADD3 UR8, UPT, UPT, UR8, 0x26400, URZ ;  /* 0x0002640008087890 */ /* 0x000fe2000fffe0ff */
[----:B------:R1:W-:Y:S01]  /*1950*/  UTMALDG.3D [UR32], [UR26], desc[UR18] ;  /* 0x000012201a0075b4 */ /* 0x0003e20008011000 */
[----:B------:R-:W-:Y:S01]  /*1960*/  UMOV UR12, UR36 ;  /* 0x00000024000c7c82 */ /* 0x000fe20008000000 */
[----:B------:R-:W-:Y:S01]  /*1970*/  UMOV UR9, UR33 ;  /* 0x0000002100097c82 */ /* 0x000fe20008000000 */
[----:B------:R-:W-:Y:S01]  /*1980*/  UMOV UR10, UR34 ;  /* 0x00000022000a7c82 */ /* 0x000fe20008000000 */
[----:B------:R-:W-:Y:S01]  /*1990*/  UIADD3 UR16, UPT, UPT, UR16, 0x1, URZ ;  /* 0x0000000110107890 */ /* 0x000fe2000fffe0ff */
[----:B------:R-:W-:Y:S01]  /*19a0*/  UMOV UR24, UR5 ;  /* 0x0000000500187c82 */ /* 0x000fe20008000000 */
[----:B------:R-:W-:Y:S02]  /*19b0*/  UMOV UR17, UR6 ;  /* 0x0000000600117c82 */ /* 0x000fe40008000000 */
[----:B------:R1:W-:Y:S01]  /*19c0*/  UTMALDG.3D [UR8], [UR20], desc[UR18] ;  /* 0x00001208140075b4 */ /* 0x0003e20008011000 */
[----:B------:R-:W-:-:S09]  /*19d0*/  UISETP.NE.AND UP0, UPT, UR16, UR5, UPT ;  /* 0x000000051000728c */ /* 0x000fd2000bf05270 */
[----:B------:R-:W-:Y:S05]  /*19e0*/  BRA.U UP0, `(.L_x_25) ;  /* 0xfffffffd00607547 */ /* 0x000fea000b83ffff */
.L_x_20:
[----:B-1----:R-:W-:Y:S01]  /*19f0*/  ULEA UR8, UR6, UR4, 0x3 ;  /* 0x0000000406087291 */ /* 0x002fe2000f8e18ff */
[----:B------:R-:W-:Y:S01]  /*1a00*/  SHF.L.U32 R2, R17, 0x1f, RZ ;  /* 0x0000001f11027819 */ /* 0x000fe200000006ff */
[----:B------:R-:W-:Y:S01]  /*1a10*/  @!P1 SYNCS.ARRIVE.TRANS64.A1T0 RZ, [UR4+0xb8], RZ ;  /* 0x0000b8ffffff99a7 */ /* 0x000fe20008100004 */
[----:B------:R-:W-:-:S06]  /*1a20*/  UISETP.GT.AND UP0, UPT, UR15, UR14, UPT ;  /* 0x0000000e0f00728c */ /* 0x000fcc000bf04270 */
[----:B--2---:R1:W2:Y:S03]  /*1a30*/  SYNCS.PHASECHK.TRANS64.TRYWAIT P0, [UR8+0x40], R2 ;  /* 0x00004002ff0075a7 */ /* 0x0042a60008001108 */
[----:B------:R-:W-:Y:S05]  /*1a40*/  BRA.U !UP0, `(.L_x_26) ;  /* 0x0000000108ac7547 */ /* 0x000fea000b800000 */
[----:B------:R-:W-:Y:S01]  /*1a50*/  UIADD3 UR21, UPT, UPT, UR7, UR24, URZ ;  /* 0x0000001807157290 */ /* 0x000fe2000fffe0ff */
[----:B------:R-:W-:-:S11]  /*1a60*/  UMOV UR25, UR6 ;  /* 0x0000000600197c82 */ /* 0x000fd60008000000 */
.L_x_31:
[----:B-1----:R-:W-:Y:S01]  /*1a70*/  ULEA UR17, UR25, UR4, 0x3 ;  /* 0x0000000419117291 */ /* 0x002fe2000f8e18ff */
[----:B--2---:R-:W-:Y:S01]  /*1a80*/  @!P5 MOV R3, 0x6000 ;  /* 0x000060000003d802 */ /* 0x004fe20000000f00 */
[----:B--2---:R-:W-:Y:S10]  /*1a90*/  @P0 BRA `(.L_x_27) ;  /* 0x00000000000c0947 */ /* 0x004ff40003800000 */
[----:B------:R-:W-:-:S04]  /*1aa0*/  SHF.L.U32 R4, R17, 0x1f, RZ ;  /* 0x0000001f11047819 */ /* 0x000fc800000006ff */
[----:B------:R-:W2:Y:S02]  /*1ab0*/  SYNCS.PHASECHK.TRANS64.TRYWAIT P0, [UR17+0x40], R4 ;  /* 0x00004004ff0075a7 */ /* 0x000ea40008001111 */
[----:B--2---:R-:W-:Y:S05]  /*1ac0*/  @!P0 BRA `(.L_x_28) ;  /* 0x0000005c00ac8947 */ /* 0x004fea0003800000 */
.L_x_27:
[----:B------:R2:W-:Y:S01]  /*1ad0*/  @!P5 SYNCS.ARRIVE.TRANS64 RZ, [UR17], R3 ;  /* 0x00000003ffffd9a7 */ /* 0x0005e20008000011 */
[----:B------:R-:W-:Y:S04]  /*1ae0*/  BSSY.RECONVERGENT B0, `(.L_x_29) ;  /* 0x0000003000007945 */ /* 0x000fe80003800200 */
[----:B------:R-:W-:Y:S05]  /*1af0*/  @P4 BRA `(.L_x_30) ;  /* 0x0000000000044947 */ /* 0x000fea0003800000 */
[----:B------:R-:W-:Y:S05]  /*1b00*/  BPT.TRAP 0x1 ;  /* 0x000000040000795c */ /* 0x000fea0000300000 */
.L_x_30:
[----:B------:R-:W-:Y:S05]  /*1b10*/  BSYNC.RECONVERGENT B0 ;  /* 0x0000000000007941 */ /* 0x000fea0003800200 */
.L_x_29:
        /* <DEDUP_REMOVED lines=10> */
[----:B------:R-:W-:Y:S01]  /*1bc0*/  UIADD3 UR16, UPT, UPT, UR16, 0x6400, URZ ;  /* 0x0000640010107890 */ /* 0x000fe2000fffe0ff */
[----:B-1----:R-:W-:Y:S01]  /*1bd0*/  SHF.L.U32 R2, R17, 0x1f, RZ ;  /* 0x0000001f11027819 */ /* 0x002fe200000006ff */
[----:B------:R-:W-:Y:S02]  /*1be0*/  UIADD3.X UR31, UPT, UPT, URZ, UR23, URZ, UP1, !UPT ;  /* 0x00000017ff1f7290 */ /* 0x000fe40008ffe4ff */
[----:B------:R-:W-:Y:S01]  /*1bf0*/  UIADD3.X UR29, UPT, UPT, URZ, UR23, URZ, UP0, !UPT ;  /* 0x00000017ff1d7290 */ /* 0x000fe200087fe4ff */
[----:B------:R1:W1:Y:S01]  /*1c00*/  SYNCS.PHASECHK.TRANS64.TRYWAIT P0, [UR8+0x40], R2 ;  /* 0x00004002ff0075a7 */ /* 0x0002620008001108 */
[----:B------:R-:W-:Y:S01]  /*1c10*/  ULEA UR8, UR25, UR4, 0xd ;  /* 0x0000000419087291 */ /* 0x000fe2000f8e68ff */
[----:B------:R-:W-:Y:S01]  /*1c20*/  UMOV UR26, 0x0 ;  /* 0x00000000001a7882 */ /* 0x000fe20000000000 */
[----:B------:R-:W-:-:S02]  /*1c30*/  UMOV UR27, 0x10000000 ;  /* 0x10000000001b7882 */ /* 0x000fc40000000000 */
[----:B------:R-:W-:Y:S01]  /*1c40*/  UIADD3 UR8, UPT, UPT, UR8, 0x26400, URZ ;  /* 0x0002640008087890 */ /* 0x000fe2000fffe0ff */
[----:B------:R-:W-:Y:S01]  /*1c50*/  UMOV UR19, UR35 ;  /* 0x0000002300137c82 */ /* 0x000fe20008000000 */
[----:B------:R-:W-:Y:S01]  /*1c60*/  UMOV UR20, UR36 ;  /* 0x0000002400147c82 */ /* 0x000fe20008000000 */
[----:B------:R-:W-:Y:S01]  /*1c70*/  UMOV UR12, UR36 ;  /* 0x00000024000c7c82 */ /* 0x000fe20008000000 */
[----:B------:R-:W-:Y:S01]  /*1c80*/  UMOV UR9, UR17 ;  /* 0x0000001100097c82 */ /* 0x000fe20008000000 */
[----:B------:R-:W-:Y:S01]  /*1c90*/  UMOV UR10, UR18 ;  /* 0x00000012000a7c82 */ /* 0x000fe20008000000 */
[----:B------:R1:W-:Y:S01]  /*1ca0*/  UTMALDG.3D [UR16], [UR30], desc[UR26] ;  /* 0x00001a101e0075b4 */ /* 0x0003e20008011000 */
[----:B------:R-:W-:Y:S01]  /*1cb0*/  UIADD3 UR24, UPT, UPT, UR24, 0x1, URZ ;  /* 0x0000000118187890 */ /* 0x000fe2000fffe0ff */
[----:B------:R-:W-:-:S03]  /*1cc0*/  UMOV UR25, UR6 ;  /* 0x0000000600197c82 */ /* 0x000fc60008000000 */
[----:B------:R-:W-:Y:S01]  /*1cd0*/  UISETP.NE.AND UP0, UPT, UR24, UR21, UPT ;  /* 0x000000151800728c */ /* 0x000fe2000bf05270 */
[----:B------:R1:W-:Y:S08]  /*1ce0*/  UTMALDG.3D [UR8], [UR28], desc[UR26] ;  /* 0x00001a081c0075b4 */ /* 0x0003f00008011000 */
[----:B------:R-:W-:Y:S05]  /*1cf0*/  BRA.U UP0, `(.L_x_31) ;  /* 0xfffffffd005c7547 */ /* 0x000fea000b83ffff */
.L_x_26:
[C---:B-1----:R-:W-:Y:S01]  /*1d00*/  LEA R2, R16.reuse, UR4, 0x3 ;  /* 0x0000000410027c11 */ /* 0x042fe2000f8e18ff */
[----:B------:R-:W-:Y:S01]  /*1d10*/  NOP ;  /* 0x0000000000007918 */ /* 0x000fe20000000000 */
[----:B--2---:R-:W-:Y:S02]  /*1d20*/  SHF.L.U32 R3, R13, 0x1f, RZ ;  /* 0x0000001f0d037819 */ /* 0x004fe400000006ff */
[----:B------:R-:W-:Y:S02]  /*1d30*/  LEA R4, R16, UR4, 0x4 ;  /* 0x0000000410047c11 */ /* 0x000fe4000f8e20ff */
[----:B------:R-:W1:Y:S02]  /*1d40*/  SYNCS.PHASECHK.TRANS64.TRYWAIT P0, [R2+URZ+0xc0], R3 ;  /* 0x0000c003020075a7 */ /* 0x000e6400080011ff */
[----:B-1----:R-:W-:Y:S05]  /*1d50*/  @!P0 BRA `(.L_x_32) ;  /* 0x0000005c00208947 */ /* 0x002fea0003800000 */
.L_x_123:
[----:B------:R-:W2:Y:S01]  /*1d60*/  LDS.128 R4, [R4+0x150] ;  /* 0x0001500004047984 */ /* 0x000ea20000000c00 */
[----:B---3--:R-:W-:Y:S01]  /*1d70*/  ISETP.GE.AND P0, PT, R42, 0x1, PT ;  /* 0x000000012a00780c */ /* 0x008fe20003f06270 */
[----:B-1----:R-:W-:Y:S01]  /*1d80*/  VIADD R2, R2, 0xd0 ;  /* 0x000000d002027836 */ /* 0x002fe20000000000 */
[----:B------:R-:W-:Y:S01]  /*1d90*/  @!PT LDS RZ, [RZ] ;  /* 0x00000000fffff984 */ /* 0x000fe20000000800 */
[----:B------:R-:W-:Y:S01]  /*1da0*/  @!PT LDS RZ, [RZ] ;  /* 0x00000000fffff984 */ /* 0x000fe20000000800 */
[----:B------:R-:W-:Y:S01]  /*1db0*/  @!PT LDS RZ, [RZ] ;  /* 0x00000000fffff984 */ /* 0x000fe20000000800 */
[----:B------:R-:W-:Y:S01]  /*1dc0*/  @!PT LDS RZ, [RZ] ;  /* 0x00000000fffff984 */ /* 0x000fe20000000800 */
[----:B------:R1:W-:Y:S06]  /*1dd0*/  MEMBAR.ALL.CTA ;  /* 0x0000000000007992 */ /* 0x0003ec0000008000 */
[----:B-1----:R-:W1:Y:S01]  /*1de0*/  FENCE.VIEW.ASYNC.S ;  /* 0x00000000000073c6 */ /* 0x002e620000000000 */
[----:B------:R-:W-:-:S04]  /*1df0*/  PRMT R2, RZ, 0x654, R2 ;  /* 0x00000654ff027816 */ /* 0x000fc80000000002 */
[----:B-1----:R1:W-:Y:S01]  /*1e00*/  SYNCS.ARRIVE.TRANS64.RED.A1T0 RZ, [R2+URZ], RZ ;  /* 0x000000ff02ff79a7 */ /* 0x0023e200081004ff */
[----:B--2---:R-:W-:-:S13]  /*1e10*/  LOP3.LUT P2, RZ, R6, 0x1, RZ, 0xc0, !PT ;  /* 0x0000000106ff7812 */ /* 0x004fda000784c0ff */
[----:B------:R-:W-:Y:S01]  /*1e20*/  @P2 SHF.R.U32.HI R3, RZ, 0x10, R5 ;  /* 0x00000010ff032819 */ /* 0x000fe20000011605 */
[----:B------:R-:W-:Y:S01]  /*1e30*/  VOTEU.ANY UP0, P2 ;  /* 0x0000000000ff7886 */ /* 0x000fe20001000100 */
[----:B------:R-:W-:Y:S02]  /*1e40*/  @P2 MOV R10, R4 ;  /* 0x00000004000a2202 */ /* 0x000fe40000000f00 */
[----:B------:R-:W-:Y:S02]  /*1e50*/  @P2 R2UR.BROADCAST UR8, R3 ;  /* 0x00000000030822ca */ /* 0x000fe400008e0000 */
[----:B------:R-:W-:-:S11]  /*1e60*/  @P2 LOP3.LUT R9, R5, 0xffff, RZ, 0xc0, !PT ;  /* 0x0000ffff05092812 */ /* 0x000fd600078ec0ff */
[----:B------:R-:W-:Y:S01]  /*1e70*/  @UP0 UMOV UR36, UR8 ;  /* 0x0000000800240c82 */ /* 0x000fe20008000000 */
[----:B-1----:R-:W-:Y:S05]  /*1e80*/  @!P0 BRA `(.L_x_33) ;  /* 0x0000000000b88947 */ /* 0x002fea0003800000 */
[----:B------:R-:W4:Y:S01]  /*1e90*/  LDC.64 R4, c[0x0][0xb18] ;  /* 0x0002c600ff047b82 */ /* 0x000f220000000a00 */
[----:B------:R-:W-:-:S07]  /*1ea0*/  ISETP.NE.AND P3, PT, R42, 0x1, PT ;  /* 0x000000012a00780c */ /* 0x000fce0003f65270 */
[----:B------:R-:W1:Y:S08]  /*1eb0*/  LDC.64 R6, c[0x0][0xb10] ;  /* 0x0002c400ff067b82 */ /* 0x000e700000000a00 */
[----:B------:R-:W2:Y:S08]  /*1ec0*/  LDC R14, c[0x0][0xb20] ;  /* 0x0002c800ff0e7b82 */ /* 0x000eb00000000800 */
[----:B------:R-:W3:Y:S01]  /*1ed0*/  LDC R15, c[0x0][0xb0c] ;  /* 0x0002c300ff0f7b82 */ /* 0x000ee20000000800 */
[----:B----4-:R-:W-:Y:S01]  /*1ee0*/  IMAD.HI.U32 R19, R0, R5, RZ ;  /* 0x0000000500137227 */ /* 0x010fe200078e00ff */
[----:B------:R-:W-:-:S03]  /*1ef0*/  ISETP.NE.AND P0, PT, R4, 0x1, PT ;  /* 0x000000010400780c */ /* 0x000fc60003f05270 */
[----:B------:R-:W-:-:S03]  /*1f00*/  IMAD.HI.U32 R5, R9, R5, RZ ;  /* 0x0000000509057227 */ /* 0x000fc600078e00ff */
[----:B------:R-:W4:Y:S01]  /*1f10*/  LDC.64 R2, c[0x0][0xb28] ;  /* 0x0002ca00ff027b82 */ /* 0x000f220000000a00 */
[----:B-1----:R-:W-:-:S04]  /*1f20*/  IMAD.HI.U32 R20, R8, R6, RZ ;  /* 0x0000000608147227 */ /* 0x002fc800078e00ff */
[----:B------:R-:W-:Y:S01]  /*1f30*/  IMAD.HI.U32 R21, R10, R6, RZ ;  /* 0x000000060a157227 */ /* 0x000fe200078e00ff */
[----:B------:R-:W-:Y:S02]  /*1f40*/  SHF.R.U32.HI R20, RZ, R7, R20 ;  /* 0x00000007ff147219 */ /* 0x000fe40000011614 */
[-C--:B--2---:R-:W-:Y:S02]  /*1f50*/  SHF.R.U32.HI R19, RZ, R14.reuse, R19 ;  /* 0x0000000eff137219 */ /* 0x084fe40000011613 */
[----:B------:R-:W-:Y:S02]  /*1f60*/  SHF.R.U32.HI R5, RZ, R14, R5 ;  /* 0x0000000eff057219 */ /* 0x000fe40000011605 */
[----:B------:R-:W-:Y:S02]  /*1f70*/  SEL R19, R0, R19, !P0 ;  /* 0x0000001300137207 */ /* 0x000fe40004000000 */
[----:B------:R-:W-:Y:S02]  /*1f80*/  SHF.R.U32.HI R21, RZ, R7, R21 ;  /* 0x00000007ff157219 */ /* 0x000fe40000011615 */
[----:B---3--:R-:W-:-:S02]  /*1f90*/  ISETP.NE.AND P1, PT, R15, 0x1, PT ;  /* 0x000000010f00780c */ /* 0x008fc40003f25270 */
[----:B------:R-:W-:Y:S02]  /*1fa0*/  SEL R5, R9, R5, !P0 ;  /* 0x0000000509057207 */ /* 0x000fe40004000000 */
[----:B------:R-:W-:Y:S02]  /*1fb0*/  SEL R20, R8, R20, !P1 ;  /* 0x0000001408147207 */ /* 0x000fe40004800000 */
[----:B------:R-:W-:Y:S01]  /*1fc0*/  SEL R21, R10, R21, !P1 ;  /* 0x000000150a157207 */ /* 0x000fe20004800000 */
[----:B----4-:R-:W-:-:S04]  /*1fd0*/  IMAD.HI.U32 R18, R19, R2, RZ ;  /* 0x0000000213127227 */ /* 0x010fc800078e00ff */
        /* <DEDUP_REMOVED lines=10> */
[----:B------:R-:W-:-:S04]  /*2080*/  @!P0 IMAD.HI.U32 R7, R21, R2, RZ ;  /* 0x0000000215078227 */ /* 0x000fc800078e00ff */
[----:B------:R-:W-:Y:S01]  /*2090*/  IMAD.MOV R2, RZ, RZ, -R6 ;  /* 0x000000ffff027224 */ /* 0x000fe200078e0a06 */
[----:B------:R-:W-:Y:S02]  /*20a0*/  @!P0 SHF.R.U32.HI R3, RZ, R3, R7 ;  /* 0x00000003ff038219 */ /* 0x000fe40000011607 */
[----:B------:R-:W-:Y:S01]  /*20b0*/  IADD3 R7, PT, PT, -R5, RZ, RZ ;  /* 0x000000ff05077210 */ /* 0x000fe20007ffe1ff */
[----:B------:R-:W-:Y:S01]  /*20c0*/  IMAD R2, R42, R2, R5 ;  /* 0x000000022a027224 */ /* 0x000fe200078e0205 */
        /* <DEDUP_REMOVED lines=10> */
.L_x_33:
[----:B------:R-:W1:Y:S02]  /*2170*/  LDCU UR8, c[0x0][0xb30] ;  /* 0x00016600ff0877ac */ /* 0x000e640008000800 */
[----:B-1----:R-:W-:-:S09]  /*2180*/  UISETP.NE.AND UP0, UPT, UR8, 0x1, UPT ;  /* 0x000000010800788c */ /* 0x002fd2000bf05270 */
[----:B------:R-:W-:Y:S05]  /*2190*/  BRA.U UP0, `(.L_x_34) ;  /* 0x0000000100407547 */ /* 0x000fea000b800000 */
[----:B------:R-:W1:Y:S08]  /*21a0*/  LDC.64 R4, c[0x0][0xb10] ;  /* 0x0002c400ff047b82 */ /* 0x000e700000000a00 */
[----:B------:R-:W2:Y:S08]  /*21b0*/  LDC.64 R2, c[0x0][0xb18] ;  /* 0x0002c600ff027b82 */ /* 0x000eb00000000a00 */
[----:B------:R-:W3:Y:S08]  /*21c0*/  LDC R6, c[0x0][0xb20] ;  /* 0x0002c800ff067b82 */ /* 0x000ef00000000800 */
[----:B------:R-:W4:Y:S01]  /*21d0*/  LDC R7, c[0x0][0xb0c] ;  /* 0x0002c300ff077b82 */ /* 0x000f220000000800 */
[----:B-1----:R-:W-:-:S05]  /*21e0*/  IMAD.HI.U32 R4, R10, R4, RZ ;  /* 0x000000040a047227 */ /* 0x002fca00078e00ff */
[----:B------:R-:W-:Y:S01]  /*21f0*/  SHF.R.U32.HI R4, RZ, R5, R4 ;  /* 0x00000005ff047219 */ /* 0x000fe20000011604 */
[----:B--2---:R-:W-:Y:S01]  /*2200*/  IMAD.HI.U32 R3, R9, R3, RZ ;  /* 0x0000000309037227 */ /* 0x004fe200078e00ff */
[----:B------:R-:W-:-:S04]  /*2210*/  ISETP.NE.AND P0, PT, R2, 0x1, PT ;  /* 0x000000010200780c */ /* 0x000fc80003f05270 */
[----:B---3--:R-:W-:-:S04]  /*2220*/  SHF.R.U32.HI R3, RZ, R6, R3 ;  /* 0x00000006ff037219 */ /* 0x008fc80000011603 */
[----:B------:R-:W-:Y:S02]  /*2230*/  SEL R3, R9, R3, !P0 ;  /* 0x0000000309037207 */ /* 0x000fe40004000000 */
[----:B----4-:R-:W-:-:S04]  /*2240*/  ISETP.NE.AND P1, PT, R7, 0x1, PT ;  /* 0x000000010700780c */ /* 0x010fc80003f25270 */
[----:B------:R-:W-:-:S05]  /*2250*/  SEL R4, R10, R4, !P1 ;  /* 0x000000040a047207 */ /* 0x000fca0004800000 */
[----:B------:R-:W-:Y:S02]  /*2260*/  IMAD.IADD R5, R3, 0x1, -R4 ;  /* 0x0000000103057824 */ /* 0x000fe400078e0a04 */
[----:B------:R-:W-:Y:S02]  /*2270*/  IMAD.IADD R3, R4, 0x1, -R3 ;  /* 0x0000000104037824 */ /* 0x000fe400078e0a03 */
[----:B------:R-:W-:Y:S02]  /*2280*/  IMAD R10, R5, R7, R10 ;  /* 0x00000007050a7224 */ /* 0x000fe400078e020a */
[----:B------:R-:W-:-:S07]  /*2290*/  IMAD R9, R3, R2, R9 ;  /* 0x0000000203097224 */ /* 0x000fce00078e0209 */
.L_x_34:
[----:B------:R-:W-:Y:S01]  /*22a0*/  VIADD R16, R16, 0x1 ;  /* 0x0000000110107836 */ /* 0x000fe20000000000 */
[----:B------:R-:W-:Y:S01]  /*22b0*/  PLOP3.LUT P1, PT, PT, PT, PT, 0x80, 0x8 ;  /* 0x000000000008781c */ /* 0x000fe20003f2f070 */
[----:B------:R-:W-:Y:S02]  /*22c0*/  IMAD.IADD R15, R10, 0x1, R97 ;  /* 0x000000010a0f7824 */ /* 0x000fe400078e0261 */
[----:B------:R-:W-:Y:S01]  /*22d0*/  IMAD.IADD R14, R9, 0x1, R96 ;  /* 0x00000001090e7824 */ /* 0x000fe200078e0260 */
[----:B------:R-:W-:-:S04]  /*22e0*/  ISETP.NE.AND P0, PT, R16, 0x2, PT ;  /* 0x000000021000780c */ /* 0x000fc80003f05270 */
[----:B------:R-:W-:Y:S02]  /*22f0*/  SEL R2, RZ, 0x1, P0 ;  /* 0x00000001ff027807 */ /* 0x000fe40000000000 */
[----:B------:R-:W-:Y:S02]  /*2300*/  SEL R16, R16, RZ, P0 ;  /* 0x000000ff10107207 */ /* 0x000fe40000000000 */
[----:B------:R-:W-:Y:S01]  /*2310*/  LOP3.LUT R13, R13, R2, RZ, 0x3c, !PT ;  /* 0x000000020d0d7212 */ /* 0x000fe200078e3cff */
[----:B------:R-:W-:Y:S06]  /*2320*/  @P2 BRA `(.L_x_35) ;  /* 0xfffffff000982947 */ /* 0x000fec000383ffff */
[----:B------:R-:W-:Y:S01]  /*2330*/  UIADD3 UR4, UPT, UPT, UR4, 0x40, URZ ;  /* 0x0000004004047890 */ /* 0x000fe2000fffe0ff */
[----:B------:R-:W-:-:S03]  /*2340*/  SHF.L.U32 R2, R17, 0x1f, RZ ;  /* 0x0000001f11027819 */ /* 0x000fc600000006ff */
[----:B------:R-:W-:-:S09]  /*2350*/  ULEA UR5, UR6, UR4, 0x3 ;  /* 0x0000000406057291 */ /* 0x000fd2000f8e18ff */
[----:B------:R-:W1:Y:S02]  /*2360*/  SYNCS.PHASECHK.TRANS64.TRYWAIT P0, [UR5], R2 ;  /* 0x00000002ff0075a7 */ /* 0x000e640008001105 */
[----:B-1----:R-:W-:Y:S05]  /*2370*/  @!P0 BRA `(.L_x_36) ;  /* 0x0000005400ac8947 */ /* 0x002fea0003800000 */
.L_x_125:
[----:B------:R-:W-:-:S04]  /*2380*/  UIADD3 UR6, UPT, UPT, UR6, 0x1, URZ ;  /* 0x0000000106067890 */ /* 0x000fc8000fffe0ff */
[----:B------:R-:W-:-:S04]  /*2390*/  UISETP.NE.AND UP0, UPT, UR6, 0x8, UPT ;  /* 0x000000080600788c */ /* 0x000fc8000bf05270 */
[----:B------:R-:W-:Y:S02]  /*23a0*/  USEL UR7, URZ, 0x1, UP0 ;  /* 0x00000001ff077887 */ /* 0x000fe40008000000 */
[----:B------:R-:W-:-:S04]  /*23b0*/  USEL UR6, UR6, URZ, UP0 ;  /* 0x000000ff06067287 */ /* 0x000fc80008000000 */
[----:B------:R-:W-:Y:S01]  /*23c0*/  ULEA UR5, UR6, UR4, 0x3 ;  /* 0x0000000406057291 */ /* 0x000fe2000f8e18ff */
[----:B-1----:R-:W-:-:S04]  /*23d0*/  LOP3.LUT R2, R17, UR7, RZ, 0x3c, !PT ;  /* 0x0000000711027c12 */ /* 0x002fc8000f8e3cff */
[----:B------:R-:W-:-:S04]  /*23e0*/  SHF.L.U32 R3, R2, 0x1f, RZ ;  /* 0x0000001f02037819 */ /* 0x000fc800000006ff */
[----:B------:R-:W1:Y:S02]  /*23f0*/  SYNCS.PHASECHK.TRANS64.TRYWAIT P0, [UR5], R3 ;  /* 0x00000003ff0075a7 */ /* 0x000e640008001105 */
[----:B-1----:R-:W-:Y:S05]  /*2400*/  @!P0 BRA `(.L_x_37) ;  /* 0x0000005400a08947 */ /* 0x002fea0003800000 */
.L_x_127:
[----:B------:R-:W-:-:S04]  /*2410*/  UIADD3 UR6, UPT, UPT, UR6, 0x1, URZ ;  /* 0x0000000106067890 */ /* 0x000fc8000fffe0ff */
[----:B------:R-:W-:-:S04]  /*2420*/  UISETP.NE.AND UP0, UPT, UR6, 0x8, UPT ;  /* 0x000000080600788c */ /* 0x000fc8000bf05270 */
[----:B------:R-:W-:Y:S02]  /*2430*/  USEL UR7, URZ, 0x1, UP0 ;  /* 0x00000001ff077887 */ /* 0x000fe40008000000 */
[----:B------:R-:W-:-:S04]  /*2440*/  USEL UR6, UR6, URZ, UP0 ;  /* 0x000000ff06067287 */ /* 0x000fc80008000000 */
[----:B------:R-:W-:Y:S01]  /*2450*/  ULEA UR5, UR6, UR4, 0x3 ;  /* 0x0000000406057291 */ /* 0x000fe2000f8e18ff */
[----:B------:R-:W-:-:S04]  /*2460*/  LOP3.LUT R2, R2, UR7, RZ, 0x3c, !PT ;  /* 0x0000000702027c12 */ /* 0x000fc8000f8e3cff */
[----:B-1----:R-:W-:-:S04]  /*2470*/  SHF.L.U32 R3, R2, 0x1f, RZ ;  /* 0x0000001f02037819 */ /* 0x002fc800000006ff */
[----:B------:R-:W1:Y:S02]  /*2480*/  SYNCS.PHASECHK.TRANS64.TRYWAIT P0, [UR5], R3 ;  /* 0x00000003ff0075a7 */ /* 0x000e640008001105 */
[----:B-1----:R-:W-:Y:S05]  /*2490*/  @!P0 BRA `(.L_x_38) ;  /* 0x0000005400948947 */ /* 0x002fea0003800000 */
.L_x_129:
        /* <DEDUP_REMOVED lines=9> */
.L_x_131:
        /* <DEDUP_REMOVED lines=9> */
.L_x_133:
        /* <DEDUP_REMOVED lines=9> */
.L_x_135:
        /* <DEDUP_REMOVED lines=9> */
.L_x_137:
[----:B------:R-:W-:-:S04]  /*26e0*/  UIADD3 UR6, UPT, UPT, UR6, 0x1, URZ ;  /* 0x0000000106067890 */ /* 0x000fc8000fffe0ff */
[----:B------:R-:W-:-:S04]  /*26f0*/  UISETP.NE.AND UP0, UPT, UR6, 0x8, UPT ;  /* 0x000000080600788c */ /* 0x000fc8000bf05270 */
[----:B------:R-:W-:Y:S02]  /*2700*/  USEL UR5, URZ, 0x1, UP0 ;  /* 0x00000001ff057887 */ /* 0x000fe40008000000 */
[----:B------:R-:W-:-:S04]  /*2710*/  USEL UR6, UR6, URZ, UP0 ;  /* 0x000000ff06067287 */ /* 0x000fc80008000000 */
[----:B------:R-:W-:Y:S01]  /*2720*/  ULEA UR6, UR6, UR4, 0x3 ;  /* 0x0000000406067291 */ /* 0x000fe2000f8e18ff */
[----:B------:R-:W-:-:S04]  /*2730*/  LOP3.LUT R2, R2, UR5, RZ, 0x3c, !PT ;  /* 0x0000000502027c12 */ /* 0x000fc8000f8e3cff */
[----:B------:R-:W-:Y:S01]  /*2740*/  SHF.L.U32 R2, R2, 0x1f, RZ ;  /* 0x0000001f02027819 */ /* 0x000fe200000006ff */
[----:B-1--4-:R-:W-:-:S07]  /*2750*/  IMAD.U32 R0, RZ, RZ, UR6 ;  /* 0x00000006ff007e24 */ /* 0x012fce000f8e00ff */
.L_x_43:
[----:B-1----:R1:W2:Y:S02]  /*2760*/  SYNCS.PHASECHK.TRANS64.TRYWAIT P0, [R0+URZ], R2 ;  /* 0x00000002000075a7 */ /* 0x0022a400080011ff */
[----:B--2---:R-:W-:Y:S05]  /*2770*/  @!P0 NANOSLEEP.SYNCS 0x989680 ;  /* 0x009896800000895d */ /* 0x004fea0003900000 */
[----:B------:R-:W2:Y:S02]  /*2780*/  @!P0 SYNCS.PHASECHK.TRANS64 P0, [R0+URZ], R2 ;  /* 0x00000002000085a7 */ /* 0x000ea400080010ff */
[----:B--2---:R-:W-:Y:S05]  /*2790*/  @P0 EXIT ;  /* 0x000000000000094d */ /* 0x004fea0003800000 */
[----:B------:R-:W-:Y:S05]  /*27a0*/  BRA `(.L_x_43) ;  /* 0xfffffffc00ec7947 */ /* 0x000fea000383ffff */
.L_x_17:
[----:B------:R-:W-:-:S04]  /*27b0*/  UISETP.NE.AND UP0, UPT, UR37, URZ, UPT ;  /* 0x000000ff2500728c */ /* 0x000fc8000bf05270 */
[----:B------:R-:W-:-:S09]  /*27c0*/  UISETP.NE.OR UP0, UPT, UR8, 0x1, UP0 ;  /* 0x000000010800788c */ /* 0x000fd20008705670 */
[----:B------:R-:W-:Y:S05]  /*27d0*/  BRA.U UP0, `(.L_x_44) ;  /* 0x0000000500487547 */ /* 0x000fea000b800000 */
[----:B------:R-:W-:Y:S01]  /*27e0*/  ISETP.NE.AND P2, PT, R2, RZ, PT ;  /* 0x000000ff0200720c */ /* 0x000fe20003f45270 */
[----:B------:R-:W-:Y:S01]  /*27f0*/  IMAD.MOV.U32 R12, RZ, RZ, 0x1 ;  /* 0x00000001ff0c7424 */ /* 0x000fe200078e00ff */
[----:B------:R-:W-:Y:S02]  /*2800*/  CS2R R10, SRZ ;  /* 0x00000000000a7805 */ /* 0x000fe4000001ff00 */
[----:B------:R-:W-:Y:S01]  /*2810*/  CS2R R8, SRZ ;  /* 0x0000000000087805 */ /* 0x000fe2000001ff00 */
[----:B------:R-:W-:Y:S01]  /*2820*/  UMOV UR4, 0x400 ;  /* 0x0000040000047882 */ /* 0x000fe20000000000 */
[----:B------:R-:W-:Y:S01]  /*2830*/  UMOV UR6, URZ ;  /* 0x000000ff00067c82 */ /* 0x000fe20008000000 */
[----:B------:R-:W-:-:S12]  /*2840*/  ULEA UR37, UR37, UR4, 0x18 ;  /* 0x0000000425257291 */ /* 0x000fd8000f8ec0ff */
.L_x_48:
[----:B------:R-:W-:Y:S02]  /*2850*/  LEA R0, R8, UR37, 0x3 ;  /* 0x0000002508007c11 */ /* 0x000fe4000f8e18ff */
[----:B------:R-:W-:-:S03]  /*2860*/  SHF.L.U32 R4, R9, 0x1f, RZ ;  /* 0x0000001f09047819 */ /* 0x000fc600000006ff */
[----:B------:R-:W-:Y:S01]  /*2870*/  VIADD R5, R0, 0x130 ;  /* 0x0000013000057836 */ /* 0x000fe20000000000 */
[----:B------:R-:W1:Y:S02]  /*2880*/  SYNCS.PHASECHK.TRANS64.TRYWAIT P0, [R0+URZ+0x120], R4 ;  /* 0x00012004000075a7 */ /* 0x000e6400080011ff */
[----:B-1----:R-:W-:Y:S05]  /*2890*/  @!P0 BRA `(.L_x_45) ;  /* 0x00000054000c8947 */ /* 0x002fea0003800000 */
.L_x_138:
[----:B------:R-:W-:Y:S01]  /*28a0*/  ULEA UR5, UR6, UR37, 0x3 ;  /* 0x0000002506057291 */ /* 0x000fe2000f8e18ff */
[----:B-1----:R-:W-:Y:S01]  /*28b0*/  PRMT R0, RZ, 0x654, R5 ;  /* 0x00000654ff007816 */ /* 0x002fe20000000005 */
[----:B------:R-:W-:Y:S01]  /*28c0*/  @!P2 IMAD.MOV.U32 R4, RZ, RZ, 0x10 ;  /* 0x00000010ff04a424 */ /* 0x000fe200078e00ff */
[----:B------:R-:W-:Y:S01]  /*28d0*/  SHF.L.U32 R5, R12, 0x1f, RZ ;  /* 0x0000001f0c057819 */ /* 0x000fe200000006ff */
[----:B------:R-:W-:Y:S01]  /*28e0*/  UIADD3 UR4, UPT, UPT, UR5, 0xc0, URZ ;  /* 0x000000c005047890 */ /* 0x000fe2000fffe0ff */
[----:B------:R1:W-:Y:S05]  /*28f0*/  SYNCS.ARRIVE.TRANS64.RED.A1T0 RZ, [R0+URZ], RZ ;  /* 0x000000ff00ff79a7 */ /* 0x0003ea00081004ff */
[----:B------:R-:W-:Y:S01]  /*2900*/  IMAD.U32 R6, RZ, RZ, UR4 ;  /* 0x00000004ff067e24 */ /* 0x000fe2000f8e00ff */
[----:B------:R-:W2:Y:S04]  /*2910*/  SYNCS.PHASECHK.TRANS64.TRYWAIT P0, [UR5+0xd0], R5 ;  /* 0x0000d005ff0075a7 */ /* 0x000ea80008001105 */
[----:B------:R-:W-:Y:S01]  /*2920*/  PRMT R6, R2, 0x654, R6 ;  /* 0x0000065402067816 */ /* 0x000fe20000000006 */
[----:B-12---:R-:W-:Y:S06]  /*2930*/  @!P0 BRA `(.L_x_46) ;  /* 0x0000005000f88947 */ /* 0x006fec0003800000 */
.L_x_140:
[----:B------:R-:W-:Y:S01]  /*2940*/  ULEA UR4, UR6, UR37, 0x4 ;  /* 0x0000002506047291 */ /* 0x000fe2000f8e20ff */
[----:B------:R-:W-:Y:S01]  /*2950*/  SEL R3, R6, R3, !P2 ;  /* 0x0000000306037207 */ /* 0x000fe20005000000 */
[----:B------:R-:W-:Y:S01]  /*2960*/  UIADD3 UR5, UPT, UPT, UR5, 0xc0, URZ ;  /* 0x000000c005057890 */ /* 0x000fe2000fffe0ff */
[----:B-1----:R-:W-:Y:S01]  /*2970*/  LEA R0, R11, UR37, 0x3 ;  /* 0x000000250b007c11 */ /* 0x002fe2000f8e18ff */
[----:B------:R-:W-:Y:S01]  /*2980*/  UIADD3 UR4, UPT, UPT, UR4, 0x150, URZ ;  /* 0x0000015004047890 */ /* 0x000fe2000fffe0ff */
[----:B------:R1:W-:Y:S01]  /*2990*/  @!P2 SYNCS.ARRIVE.TRANS64.RED RZ, [R3+URZ], R4 ;  /* 0x0000000403ffa9a7 */ /* 0x0003e200080004ff */
[----:B------:R-:W-:Y:S01]  /*29a0*/  UIADD3 UR6, UPT, UPT, UR6, 0x1, URZ ;  /* 0x0000000106067890 */ /* 0x000fe2000fffe0ff */
[----:B------:R-:W-:-:S03]  /*29b0*/  VIADD R8, R8, 0x1 ;  /* 0x0000000108087836 */ /* 0x000fc60000000000 */
[----:B------:R-:W-:Y:S02]  /*29c0*/  UISETP.NE.AND UP0, UPT, UR6, 0x2, UPT ;  /* 0x000000020600788c */ /* 0x000fe4000bf05270 */
[----:B------:R-:W-:Y:S01]  /*29d0*/  ISETP.NE.AND P0, PT, R8, 0x2, PT ;  /* 0x000000020800780c */ /* 0x000fe20003f05270 */
[----:B------:R-:W-:Y:S06]  /*29e0*/  UGETNEXTWORKID.BROADCAST [UR4], [UR5] ;  /* 0x00000000040073ca */ /* 0x000fec0008000100 */
[----:B------:R-:W-:Y:S02]  /*29f0*/  USEL UR4, URZ, 0x1, UP0 ;  /* 0x00000001ff047887 */ /* 0x000fe40008000000 */
[----:B------:R-:W-:-:S04]  /*2a00*/  USEL UR6, UR6, URZ, UP0 ;  /* 0x000000ff06067287 */ /* 0x000fc80008000000 */
[----:B------:R-:W-:Y:S02]  /*2a10*/  LOP3.LUT R12, R12, UR4, RZ, 0x3c, !PT ;  /* 0x000000040c0c7c12 */ /* 0x000fe4000f8e3cff */
[----:B-1----:R-:W-:-:S04]  /*2a20*/  SHF.L.U32 R4, R10, 0x1f, RZ ;  /* 0x0000001f0a047819 */ /* 0x002fc800000006ff */
[----:B------:R-:W1:Y:S02]  /*2a30*/  SYNCS.PHASECHK.TRANS64.TRYWAIT P1, [R0+URZ+0xc0], R4 ;  /* 0x0000c004000075a7 */ /* 0x000e6400080211ff */
[----:B-1----:R-:W-:Y:S05]  /*2a40*/  @!P1 BRA `(.L_x_47) ;  /* 0x0000005000cc9947 */ /* 0x002fea0003800000 */
.L_x_141:
[C---:B-1----:R-:W-:Y:S01]  /*2a50*/  LEA R4, R11.reuse, UR37, 0x4 ;  /* 0x000000250b047c11 */ /* 0x042fe2000f8e20ff */
[----:B------:R-:W-:Y:S01]  /*2a60*/  VIADD R0, R0, 0xd0 ;  /* 0x000000d000007836 */ /* 0x000fe20000000000 */
[----:B------:R-:W-:Y:S01]  /*2a70*/  SEL R8, R8, RZ, P0 ;  /* 0x000000ff08087207 */ /* 0x000fe20000000000 */
[----:B------:R-:W-:-:S03]  /*2a80*/  VIADD R11, R11, 0x1 ;  /* 0x000000010b0b7836 */ /* 0x000fc60000000000 */
[----:B------:R-:W1:Y:S01]  /*2a90*/  LDS.128 R4, [R4+0x150] ;  /* 0x0001500004047984 */ /* 0x000e620000000c00 */
[----:B------:R-:W-:Y:S02]  /*2aa0*/  PRMT R0, RZ, 0x654, R0 ;  /* 0x00000654ff007816 */ /* 0x000fe40000000000 */
[C---:B------:R-:W-:Y:S01]  /*2ab0*/  ISETP.NE.AND P1, PT, R11.reuse, 0x2, PT ;  /* 0x000000020b00780c */ /* 0x040fe20003f25270 */
[----:B------:R-:W-:Y:S01]  /*2ac0*/  @!PT LDS RZ, [RZ] ;  /* 0x00000000fffff984 */ /* 0x000fe20000000800 */
[----:B------:R-:W-:Y:S01]  /*2ad0*/  @!PT LDS RZ, [RZ] ;  /* 0x00000000fffff984 */ /* 0x000fe20000000800 */
[----:B------:R-:W-:Y:S01]  /*2ae0*/  @!PT LDS RZ, [RZ] ;  /* 0x00000000fffff984 */ /* 0x000fe20000000800 */
[----:B------:R-:W-:Y:S01]  /*2af0*/  @!PT LDS RZ, [RZ] ;  /* 0x00000000fffff984 */ /* 0x000fe20000000800 */
[----:B------:R2:W-:Y:S06]  /*2b00*/  MEMBAR.ALL.CTA ;  /* 0x0000000000007992 */ /* 0x0005ec0000008000 */
[----:B--2---:R-:W2:Y:S01]  /*2b10*/  FENCE.VIEW.ASYNC.S ;  /* 0x00000000000073c6 */ /* 0x004ea20000000000 */
[----:B------:R-:W-:Y:S01]  /*2b20*/  SEL R11, R11, RZ, P1 ;  /* 0x000000ff0b0b7207 */ /* 0x000fe20000800000 */
[----:B--2---:R2:W-:Y:S01]  /*2b30*/  SYNCS.ARRIVE.TRANS64.RED.A1T0 RZ, [R0+URZ], RZ ;  /* 0x000000ff00ff79a7 */ /* 0x0045e200081004ff */
[----:B-1----:R-:W-:-:S02]  /*2b40*/  LOP3.LUT P3, RZ, R6, 0x1, RZ, 0xc0, !PT ;  /* 0x0000000106ff7812 */ /* 0x002fc4000786c0ff */
[----:B------:R-:W-:-:S04]  /*2b50*/  SEL R4, RZ, 0x1, P1 ;  /* 0x00000001ff047807 */ /* 0x000fc80000800000 */
[----:B------:R-:W-:Y:S02]  /*2b60*/  LOP3.LUT R10, R10, R4, RZ, 0x3c, !PT ;  /* 0x000000040a0a7212 */ /* 0x000fe400078e3cff */
[----:B--2---:R-:W-:-:S04]  /*2b70*/  SEL R0, RZ, 0x1, P0 ;  /* 0x00000001ff007807 */ /* 0x004fc80000000000 */
[----:B------:R-:W-:Y:S01]  /*2b80*/  LOP3.LUT R9, R9, R0, RZ, 0x3c, !PT ;  /* 0x0000000009097212 */ /* 0x000fe200078e3cff */
[----:B------:R-:W-:Y:S06]  /*2b90*/  @P3 BRA `(.L_x_48) ;  /* 0xfffffffc002c3947 */ /* 0x000fec000383ffff */
[----:B------:R-:W-:Y:S01]  /*2ba0*/  ULEA UR5, UR6, UR37, 0x3 ;  /* 0x0000002506057291 */ /* 0x000fe2000f8e18ff */
[----:B------:R-:W-:-:S08]  /*2bb0*/  SHF.L.U32 R2, R12, 0x1f, RZ ;  /* 0x0000001f0c027819 */ /* 0x000fd000000006ff */
[----:B------:R-:W1:Y:S02]  /*2bc0*/  SYNCS.PHASECHK.TRANS64 P0, [UR5+0xd0], R2 ;  /* 0x0000d002ff0075a7 */ /* 0x000e640008001005 */
[----:B-1----:R-:W-:Y:S05]  /*2bd0*/  @P0 BRA `(.L_x_49) ;  /* 0x0000000000080947 */ /* 0x002fea0003800000 */
[----:B------:R-:W1:Y:S02]  /*2be0*/  SYNCS.PHASECHK.TRANS64.TRYWAIT P0, [UR5+0xd0], R2 ;  /* 0x0000d002ff0075a7 */ /* 0x000e640008001105 */
[----:B-1----:R-:W-:Y:S05]  /*2bf0*/  @!P0 BRA `(.L_x_50) ;  /* 0x0000005000748947 */ /* 0x002fea0003800000 */
.L_x_49:
[----:B------:R-:W-:-:S04]  /*2c00*/  UIADD3 UR4, UPT, UPT, UR6, 0x1, URZ ;  /* 0x0000000106047890 */ /* 0x000fc8000fffe0ff */
[----:B------:R-:W-:-:S04]  /*2c10*/  UISETP.NE.AND UP0, UPT, UR4, 0x2, UPT ;  /* 0x000000020400788c */ /* 0x000fc8000bf05270 */
[----:B------:R-:W-:Y:S02]  /*2c20*/  USEL UR7, URZ, 0x1, UP0 ;  /* 0x00000001ff077887 */ /* 0x000fe40008000000 */
[----:B------:R-:W-:-:S04]  /*2c30*/  USEL UR4, UR4, URZ, UP0 ;  /* 0x000000ff04047287 */ /* 0x000fc80008000000 */
[----:B------:R-:W-:Y:S01]  /*2c40*/  ULEA UR4, UR4, UR37, 0x3 ;  /* 0x0000002504047291 */ /* 0x000fe2000f8e18ff */
[----:B-1----:R-:W-:-:S04]  /*2c50*/  LOP3.LUT R2, R12, UR7, RZ, 0x3c, !PT ;  /* 0x000000070c027c12 */ /* 0x002fc8000f8e3cff */
[----:B------:R-:W-:-:S04]  /*2c60*/  SHF.L.U32 R0, R2, 0x1f, RZ ;  /* 0x0000001f02007819 */ /* 0x000fc800000006ff */
[----:B------:R-:W1:Y:S02]  /*2c70*/  SYNCS.PHASECHK.TRANS64 P0, [UR4+0xd0], R0 ;  /* 0x0000d000ff0075a7 */ /* 0x000e640008001004 */
[----:B-1----:R-:W-:Y:S05]  /*2c80*/  @P0 EXIT ;  /* 0x000000000000094d */ /* 0x002fea0003800000 */
[----:B------:R-:W-:Y:S02]  /*2c90*/  SHF.L.U32 R2, R2, 0x1f, RZ ;  /* 0x0000001f02027819 */ /* 0x000fe400000006ff */
[----:B------:R-:W-:-:S07]  /*2ca0*/  MOV R0, UR4 ;  /* 0x0000000400007c02 */ /* 0x000fce0008000f00 */
.L_x_51:
[----:B-1----:R1:W2:Y:S02]  /*2cb0*/  SYNCS.PHASECHK.TRANS64.TRYWAIT P0, [R0+URZ+0xd0], R2 ;  /* 0x0000d002000075a7 */ /* 0x0022a400080011ff */
[----:B--2---:R-:W-:Y:S05]  /*2cc0*/  @!P0 NANOSLEEP.SYNCS 0x989680 ;  /* 0x009896800000895d */ /* 0x004fea0003900000 */
[----:B------:R-:W2:Y:S02]  /*2cd0*/  @!P0 SYNCS.PHASECHK.TRANS64 P0, [R0+URZ+0xd0], R2 ;  /* 0x0000d002000085a7 */ /* 0x000ea400080010ff */
[----:B--2---:R-:W-:Y:S05]  /*2ce0*/  @P0 EXIT ;  /* 0x000000000000094d */ /* 0x004fea0003800000 */
[----:B------:R-:W-:Y:S05]  /*2cf0*/  BRA `(.L_x_51) ;  /* 0xfffffffc00ec7947 */ /* 0x000fea000383ffff */
.L_x_44:
[----:B------:R-:W-:-:S09]  /*2d00*/  UISETP.NE.AND UP0, UPT, UR8, URZ, UPT ;  /* 0x000000ff0800728c */ /* 0x000fd2000bf05270 */
[----:B------:R-:W-:Y:S05]  /*2d10*/  BRA.U UP0, `(.L_x_52) ;  /* 0x0000000d00b47547 */ /* 0x000fea000b800000 */
[----:B------:R-:W-:Y:S01]  /*2d20*/  UMOV UR4, 0x40 ;  /* 0x0000004000047882 */ /* 0x000fe20000000000 */
[----:B------:R-:W-:Y:S01]  /*2d30*/  NOP ;  /* 0x0000000000007918 */ /* 0x000fe20000000000 */
[----:B------:R-:W-:Y:S01]  /*2d40*/  ULEA UR4, UR37, UR4, 0x18 ;  /* 0x0000000425047291 */ /* 0x000fe2000f8ec0ff */
[----:B------:R-:W-:Y:S02]  /*2d50*/  UMOV UR5, 0x400 ;  /* 0x0000040000057882 */ /* 0x000fe40000000000 */
[----:B------:R-:W-:-:S06]  /*2d60*/  ULEA UR37, UR37, UR5, 0x18 ;  /* 0x0000000525257291 */ /* 0x000fcc000f8ec0ff */
[----:B------:R-:W1:Y:S02]  /*2d70*/  LDS.U8 R0, [UR4+0x1c] ;  /* 0x00001c04ff007984 */ /* 0x000e640008000000 */
[----:B-1----:R-:W-:-:S13]  /*2d80*/  ISETP.NE.AND P0, PT, R0, RZ, PT ;  /* 0x000000ff0000720c */ /* 0x002fda0003f05270 */
[----:B------:R-:W-:Y:S05]  /*2d90*/  @P0 BRA `(.L_x_53) ;  /* 0x0000000000580947 */ /* 0x000fea0003800000 */
[----:B------:R-:W-:-:S13]  /*2da0*/  ELECT P0, URZ, PT ;  /* 0x0000000000ff782f */ /* 0x000fda0003800000 */
[----:B------:R-:W-:Y:S05]  /*2db0*/  @!P0 BRA `(.L_x_54) ;  /* 0x0000000000608947 */ /* 0x000fea0003800000 */
[----:B------:R-:W-:Y:S01]  /*2dc0*/  UMOV UR5, 0x10 ;  /* 0x0000001000057882 */ /* 0x000fe20000000000 */
[----:B------:R-:W-:Y:S01]  /*2dd0*/  HFMA2 R0, -RZ, RZ, 0, 5.9604644775390625e-08 ;  /* 0x00000001ff007431 */ /* 0x000fe200000001ff */
[----:B------:R-:W-:-:S03]  /*2de0*/  MOV R2, 0xffff ;  /* 0x0000ffff00027802 */ /* 0x000fc60000000f00 */
[----:B------:R-:W-:Y:S04]  /*2df0*/  DEPBAR.LE SB1, 0x36 ;  /* 0x00009d800000791a */ /* 0x000fe80000000000 */
[----:B------:R-:W1:Y:S02]  /*2e00*/  UTCATOMSWS.FIND_AND_SET.ALIGN UP0, UR5, UR5 ;  /* 0x00000005000575e3 */ /* 0x000e640008000800 */
[----:B-1----:R-:W-:Y:S01]  /*2e10*/  MOV R3, UR5 ;  /* 0x0000000500037c02 */ /* 0x002fe20008000f00 */
[----:B------:R-:W-:Y:S06]  /*2e20*/  BRA.U UP0, `(.L_x_55) ;  /* 0x0000000100187547 */ /* 0x000fec000b800000 */
.L_x_56:
[----:B------:R-:W-:Y:S05]  /*2e30*/  NANOSLEEP 0x64 ;  /* 0x000000640000795d */ /* 0x000fea0003800000 */
[----:B------:R-:W-:-:S05]  /*2e40*/  UMOV UR5, 0x10 ;  /* 0x0000001000057882 */ /* 0x000fca0000000000 */
[----:B------:R-:W-:Y:S04]  /*2e50*/  DEPBAR.LE SB1, 0x36 ;  /* 0x00009d800000791a */ /* 0x000fe80000000000 */
[----:B------:R-:W1:Y:S02]  /*2e60*/  UTCATOMSWS.FIND_AND_SET.ALIGN UP0, UR5, UR5 ;  /* 0x00000005000575e3 */ /* 0x000e640008000800 */
[----:B-1----:R-:W-:Y:S01]  /*2e70*/  MOV R3, UR5 ;  /* 0x0000000500037c02 */ /* 0x002fe20008000f00 */
[----:B------:R-:W-:Y:S05]  /*2e80*/  BRA.U !UP0, `(.L_x_56) ;  /* 0xfffffffd08e87547 */ /* 0x000fea000b83ffff */
.L_x_55:
[-C--:B------:R-:W-:Y:S02]  /*2e90*/  SHF.L.U32 R2, R2, R3.reuse, RZ ;  /* 0x0000000302027219 */ /* 0x080fe400000006ff */
[----:B------:R-:W-:Y:S01]  /*2ea0*/  SHF.L.U32 R0, R0, R3, RZ ;  /* 0x0000000300007219 */ /* 0x000fe200000006ff */
[----:B------:R-:W-:Y:S02]  /*2eb0*/  IMAD.SHL.U32 R3, R3, 0x20, RZ ;  /* 0x0000002003037824 */ /* 0x000fe400078e00ff */
[----:B------:R1:W-:Y:S04]  /*2ec0*/  ATOMS.OR RZ, [UR4+0x14], R2 ;  /* 0x00001402ffff798c */ /* 0x0003e8000b000004 */
[----:B------:R1:W-:Y:S04]  /*2ed0*/  ATOMS.OR RZ, [UR4+0x18], R0 ;  /* 0x00001800ffff798c */ /* 0x0003e8000b000004 */
[----:B------:R1:W-:Y:S01]  /*2ee0*/  STS [UR37+0x170], R3 ;  /* 0x00017003ff007988 */ /* 0x0003e20008000825 */
[----:B------:R-:W-:Y:S05]  /*2ef0*/  BRA `(.L_x_54) ;  /* 0x0000000000107947 */ /* 0x000fea0003800000 */
.L_x_53:
[----:B------:R-:W-:Y:S02]  /*2f00*/  MOV R0, 0xffffffff ;  /* 0xffffffff00007802 */ /* 0x000fe40000000f00 */
[----:B------:R-:W-:-:S03]  /*2f10*/  MOV R2, 0x2f40 ;  /* 0x00002f4000027802 */ /* 0x000fc60000000f00 */
[----:B------:R1:W-:Y:S04]  /*2f20*/  STS [UR37+0x170], R0 ;  /* 0x00017000ff007988 */ /* 0x0003e80008000825 */
[----:B-1-3-5:R-:W-:Y:S05]  /*2f30*/  CALL.REL.NOINC `($__internal_1_$__cuda_sm10x_tcgen05_guardrail_trap_phase_invalid_during_alloc) ;  /* 0x0000005400487944 */ /* 0x02afea0003c00000 */
.L_x_54:
[----:B------:R-:W-:Y:S05]  /*2f40*/  WARPSYNC.ALL ;  /* 0x0000000000007948 */ /* 0x000fea0003800000 */
[----:B------:R-:W2:Y:S01]  /*2f50*/  S2UR UR5, SR_CgaCtaId ;  /* 0x00000000000579c3 */ /* 0x000ea20000008800 */
[----:B------:R-:W-:Y:S01]  /*2f60*/  UMOV UR4, 0x400 ;  /* 0x0000040000047882 */ /* 0x000fe20000000000 */
[----:B------:R-:W-:-:S06]  /*2f70*/  NOP ;  /* 0x0000000000007918 */ /* 0x000fcc0000000000 */
[----:B------:R-:W-:Y:S06]  /*2f80*/  BAR.ARV 0x6, 0xa0 ;  /* 0x0182800000007b1d */ /* 0x000fec0000002000 */
[----:B------:R-:W4:Y:S01]  /*2f90*/  LDCU UR7, c[0x0][0x38c] ;  /* 0x00007180ff0777ac */ /* 0x000f220008000800 */
[----:B------:R-:W-:Y:S01]  /*2fa0*/  IMAD.MOV.U32 R11, RZ, RZ, 0x1 ;  /* 0x00000001ff0b7424 */ /* 0x000fe200078e00ff */
[----:B------:R-:W-:Y:S01]  /*2fb0*/  CS2R R8, SRZ ;  /* 0x0000000000087805 */ /* 0x000fe2000001ff00 */
[----:B------:R-:W-:Y:S01]  /*2fc0*/  IMAD.MOV.U32 R10, RZ, RZ, RZ ;  /* 0x000000ffff0a7224 */ /* 0x000fe200078e00ff */
[----:B------:R-:W3:Y:S01]  /*2fd0*/  LDCU UR6, c[0x0][0x38c] ;  /* 0x00007180ff0677ac */ /* 0x000ee20008000800 */
[----:B------:R-:W-:Y:S01]  /*2fe0*/  UMOV UR15, URZ ;  /* 0x000000ff000f7c82 */ /* 0x000fe20008000000 */
[----:B------:R-:W-:Y:S01]  /*2ff0*/  UMOV UR14, URZ ;  /* 0x000000ff000e7c82 */ /* 0x000fe20008000000 */
[----:B--2---:R-:W-:Y:S01]  /*3000*/  ULEA UR5, UR5, UR4, 0x18 ;  /* 0x0000000405057291 */ /* 0x004fe2000f8ec0ff */
[----:B------:R-:W-:Y:S01]  /*3010*/  UMOV UR24, 0x0 ;  /* 0x0000000000187882 */ /* 0x000fe20000000000 */
[----:B------:R-:W-:-:S02]  /*3020*/  UMOV UR25, 0x8100010 ;  /* 0x0810001000197882 */ /* 0x000fc40000000000 */
[----:B------:R-:W-:Y:S02]  /*3030*/  UIADD3 UR10, UPT, UPT, UR5, 0x6400, URZ ;  /* 0x00006400050a7890 */ /* 0x000fe4000fffe0ff */
[----:B------:R-:W-:Y:S02]  /*3040*/  UIADD3 UR11, UPT, UPT, UR5, 0x26400, URZ ;  /* 0x00026400050b7890 */ /* 0x000fe4000fffe0ff */
[----:B----4-:R-:W-:Y:S01]  /*3050*/  UIADD3 UR7, UPT, UPT, UR7, 0x3f, URZ ;  /* 0x0000003f07077890 */ /* 0x010fe2000fffe0ff */
[----:B-1----:R-:W1:Y:S01]  /*3060*/  LDS R0, [UR5+0x170] ;  /* 0x00017005ff007984 */ /* 0x002e620008000800 */
[----:B------:R-:W-:Y:S02]  /*3070*/  USHF.R.U32.HI UR10, URZ, 0x4, UR10 ;  /* 0x00000004ff0a7899 */ /* 0x000fe4000801160a */
[----:B------:R-:W-:Y:S02]  /*3080*/  USHF.R.S32.HI UR4, URZ, 0x1f, UR7 ;  /* 0x0000001fff047899 */ /* 0x000fe40008011407 */
[----:B------:R-:W-:-:S02]  /*3090*/  USHF.R.U32.HI UR11, URZ, 0x4, UR11 ;  /* 0x00000004ff0b7899 */ /* 0x000fc4000801160b */
[----:B------:R-:W-:Y:S02]  /*30a0*/  ULEA.HI UR4, UR4, UR7, URZ, 0x6 ;  /* 0x0000000704047291 */ /* 0x000fe4000f8f30ff */
[----:B------:R-:W-:Y:S02]  /*30b0*/  ULOP3.LUT UR10, UR10, 0x3fff, URZ, 0xc0, !UPT ;  /* 0x00003fff0a0a7892 */ /* 0x000fe4000f8ec0ff */
[----:B------:R-:W-:Y:S02]  /*30c0*/  USHF.R.S32.HI UR4, URZ, 0x6, UR4 ;  /* 0x00000006ff047899 */ /* 0x000fe40008011404 */
[----:B------:R-:W-:Y:S02]  /*30d0*/  ULOP3.LUT UR11, UR11, 0x3fff, URZ, 0xc0, !UPT ;  /* 0x00003fff0b0b7892 */ /* 0x000fe4000f8ec0ff */
[----:B------:R-:W-:Y:S01]  /*30e0*/  UISETP.LT.AND UP0, UPT, UR4, 0x1, UPT ;  /* 0x000000010400788c */ /* 0x000fe2000bf01270 */
[----:B------:R-:W-:Y:S01]  /*30f0*/  UMOV UR22, 0x0 ;  /* 0x0000000000167882 */ /* 0x000fe20000000000 */
[----:B------:R-:W-:-:S02]  /*3100*/  UMOV UR23, 0x8100010 ;  /* 0x0810001000177882 */ /* 0x000fc40000000000 */
[----:B------:R-:W-:Y:S02]  /*3110*/  USEL UR9, UR4, 0x1, !UP0 ;  /* 0x0000000104097887 */ /* 0x000fe4000c000000 */
[----:B------:R-:W-:Y:S02]  /*3120*/  ULOP3.LUT UR10, UR10, 0x10000, URZ, 0xfc, !UPT ;  /* 0x000100000a0a7892 */ /* 0x000fe4000f8efcff */
[----:B------:R-:W-:Y:S02]  /*3130*/  ULOP3.LUT UR11, UR11, 0x10000, URZ, 0xfc, !UPT ;  /* 0x000100000b0b7892 */ /* 0x000fe4000f8efcff */
[----:B------:R-:W-:Y:S02]  /*3140*/  UIADD3 UR9, UPT, UPT, -UR9, URZ, URZ ;  /* 0x000000ff09097290 */ /* 0x000fe4000fffe1ff */
[----:B---3--:R-:W-:Y:S01]  /*3150*/  UISETP.GE.AND UP3, UPT, UR6, 0x1, UPT ;  /* 0x000000010600788c */ /* 0x008fe2000bf66270 */
[----:B------:R-:W-:Y:S01]  /*3160*/  UMOV UR20, 0x0 ;  /* 0x0000000000147882 */ /* 0x000fe20000000000 */
[----:B------:R-:W-:Y:S01]  /*3170*/  UMOV UR21, 0x8100010 ;  /* 0x0810001000157882 */ /* 0x000fe20000000000 */
[----:B------:R-:W-:Y:S01]  /*3180*/  UMOV UR18, 0x0 ;  /* 0x0000000000127882 */ /* 0x000fe20000000000 */
[----:B------:R-:W-:Y:S01]  /*3190*/  UMOV UR19, 0x8100010 ;  /* 0x0810001000137882 */ /* 0x000fe20000000000 */
[----:B-1----:R-:W-:-:S15]  /*31a0*/  R2UR UR16, R0 ;  /* 0x00000000001072ca */ /* 0x002fde00000e0000 */
.L_x_63:
[----:B------:R-:W-:Y:S02]  /*31b0*/  LEA R0, R10, UR5, 0x3 ;  /* 0x000000050a007c11 */ /* 0x000fe4000f8e18ff */
[----:B------:R-:W-:Y:S02]  /*31c0*/  SHF.L.U32 R2, R9, 0x1f, RZ ;  /* 0x0000001f09027819 */ /* 0x000fe400000006ff */
[----:B------:R-:W-:Y:S01]  /*31d0*/  PLOP3.LUT P0, PT, PT, PT, UP3, 0x80, 0x8 ;  /* 0x000000000008781c */ /* 0x000fe20003f0f038 */
[----:B------:R-:W-:Y:S01]  /*31e0*/  VIADD R3, R0, 0xd0 ;  /* 0x000000d000037836 */ /* 0x000fe20000000000 */
[----:B-1----:R-:W1:Y:S02]  /*31f0*/  SYNCS.PHASECHK.TRANS64.TRYWAIT P1, [R0+URZ+0xc0], R2 ;  /* 0x0000c002000075a7 */ /* 0x002e6400080211ff */
[----:B-1-3--:R-:W-:Y:S09]  /*3200*/  @!P1 BRA `(.L_x_57) ;  /* 0x0000004c00089947 */ /* 0x00aff20003800000 */
.L_x_143:
[----:B------:R-:W-:Y:S01]  /*3210*/  LEA R4, R10, UR5, 0x4 ;  /* 0x000000050a047c11 */ /* 0x000fe2000f8e20ff */
[----:B------:R-:W-:Y:S01]  /*3220*/  @UP3 ULEA UR6, UR14, UR5, 0x3 ;  /* 0x000000050e063291 */ /* 0x000fe2000f8e18ff */
[----:B------:R-:W-:Y:S01]  /*3230*/  PLOP3.LUT P2, PT, PT, PT, PT, 0x80, 0x8 ;  /* 0x000000000008781c */ /* 0x000fe20003f4f070 */
[----:B------:R-:W-:Y:S01]  /*3240*/  ULEA UR7, UR15, UR5, 0x3 ;  /* 0x000000050f077291 */ /* 0x000fe2000f8e18ff */
[----:B------:R-:W-:Y:S01]  /*3250*/  PRMT R3, RZ, 0x654, R3 ;  /* 0x00000654ff037816 */ /* 0x000fe20000000003 */
[----:B------:R-:W-:Y:S01]  /*3260*/  ULEA UR8, UR15, UR16, 0x6 ;  /* 0x000000100f087291 */ /* 0x000fe2000f8e30ff */
[----:B------:R-:W2:Y:S01]  /*3270*/  LDS.128 R4, [R4+0x150] ;  /* 0x0001500004047984 */ /* 0x000ea20000000c00 */
[----:B-1----:R-:W-:Y:S02]  /*3280*/  @P0 SHF.L.U32 R2, R8, 0x1f, RZ ;  /* 0x0000001f08020819 */ /* 0x002fe400000006ff */
[----:B------:R-:W-:Y:S01]  /*3290*/  SHF.L.U32 R0, R11, 0x1f, RZ ;  /* 0x0000001f0b007819 */ /* 0x000fe200000006ff */
[----:B------:R-:W-:Y:S01]  /*32a0*/  @!PT LDS RZ, [RZ] ;  /* 0x00000000fffff984 */ /* 0x000fe20000000800 */
[----:B------:R-:W-:Y:S01]  /*32b0*/  @!PT LDS RZ, [RZ] ;  /* 0x00000000fffff984 */ /* 0x000fe20000000800 */
[----:B------:R-:W-:Y:S01]  /*32c0*/  @!PT LDS RZ, [RZ] ;  /* 0x00000000fffff984 */ /* 0x000fe20000000800 */
[----:B------:R-:W-:Y:S01]  /*32d0*/  @!PT LDS RZ, [RZ] ;  /* 0x00000000fffff984 */ /* 0x000fe20000000800 */
[----:B------:R1:W-:Y:S06]  /*32e0*/  MEMBAR.ALL.CTA ;  /* 0x0000000000007992 */ /* 0x0003ec0000008000 */
[----:B-1----:R-:W1:Y:S02]  /*32f0*/  FENCE.VIEW.ASYNC.S ;  /* 0x00000000000073c6 */ /* 0x002e640000000000 */
[----:B-1----:R1:W-:Y:S01]  /*3300*/  SYNCS.ARRIVE.TRANS64.RED.A1T0 RZ, [R3+URZ], RZ ;  /* 0x000000ff03ff79a7 */ /* 0x0023e200081004ff */
[----:B------:R1:W3:Y:S01]  /*3310*/  @P0 SYNCS.PHASECHK.TRANS64.TRYWAIT P2, [UR6], R2 ;  /* 0x00000002ff0005a7 */ /* 0x0002e20008041106 */
[----:B--2---:R-:W-:Y:S01]  /*3320*/  LOP3.LUT P1, RZ, R6, 0x1, RZ, 0xc0, !PT ;  /* 0x0000000106ff7812 */ /* 0x004fe2000782c0ff */
[----:B------:R-:W2:Y:S02]  /*3330*/  SYNCS.PHASECHK.TRANS64.TRYWAIT P0, [UR7+0x100], R0 ;  /* 0x00010000ff0075a7 */ /* 0x000ea40008001107 */
[----:B-123--:R-:W-:Y:S10]  /*3340*/  @!P0 BRA `(.L_x_58) ;  /* 0x0000004800cc8947 */ /* 0x00eff40003800000 */
.L_x_145:
[----:B------:R-:W-:Y:S01]  /*3350*/  IADD3 R10, PT, PT, R10, 0x1, RZ ;  /* 0x000000010a0a7810 */ /* 0x000fe20007ffe0ff */
[----:B------:R-:W-:Y:S06]  /*3360*/  BRA.U !UP3, `(.L_x_59) ;  /* 0x000000010bc07547 */ /* 0x000fec000b800000 */
[----:B------:R-:W-:Y:S01]  /*3370*/  UPLOP3.LUT UP4, UPT, UPT, UPT, UPT, 0x40, 0x4 ;  /* 0x000000000004789c */ /* 0x000fe20003f8e870 */
[----:B------:R-:W-:Y:S01]  /*3380*/  UMOV UR13, UR9 ;  /* 0x00000009000d7c82 */ /* 0x000fe20008000000 */
[----:B------:R-:W-:Y:S01]  /*3390*/  UMOV UR12, UR4 ;  /* 0x00000004000c7c82 */ /* 0x000fe20008000000 */
[----:B------:R-:W-:-:S08]  /*33a0*/  UMOV UR17, UR14 ;  /* 0x0000000e00117c82 */ /* 0x000fd00008000000 */
.L_x_62:
[----:B------:R-:W-:Y:S02]  /*33b0*/  UIADD3 UR13, UPT, UPT, UR13, 0x1, URZ ;  /* 0x000000010d0d7890 */ /* 0x000fe4000fffe0ff */
[----:B--2---:R-:W-:Y:S02]  /*33c0*/  ULEA UR6, UR17, UR5, 0x3 ;  /* 0x0000000511067291 */ /* 0x004fe4000f8e18ff */
[----:B------:R-:W-:Y:S01]  /*33d0*/  UISETP.NE.AND UP0, UPT, UR13, URZ, UPT ;  /* 0x000000ff0d00728c */ /* 0x000fe2000bf05270 */
[----:B---3--:R-:W-:Y:S10]  /*33e0*/  @P2 BRA `(.L_x_60) ;  /* 0x00000000000c2947 */ /* 0x008ff40003800000 */
[----:B-1----:R-:W-:Y:S04]  /*33f0*/  SHF.L.U32 R2, R8, 0x1f, RZ ;  /* 0x0000001f08027819 */ /* 0x002fe800000006ff */
[----:B------:R-:W1:Y:S02]  /*3400*/  SYNCS.PHASECHK.TRANS64.TRYWAIT P0, [UR6], R2 ;  /* 0x00000002ff0075a7 */ /* 0x000e640008001106 */
[----:B-1----:R-:W-:Y:S05]  /*3410*/  @!P0 BRA `(.L_x_61) ;  /* 0x0000004800b08947 */ /* 0x002fea0003800000 */
.L_x_60:
[----:B------:R-:W-:Y:S01]  /*3420*/  UISETP.NE.AND UP1, UPT, UR12, 0x1, UPT ;  /* 0x000000010c00788c */ /* 0x000fe2000bf25270 */
[----:B------:R-:W-:Y:S01]  /*3430*/  PLOP3.LUT P2, PT, PT, PT, PT, 0x80, 0x8 ;  /* 0x000000000008781c */ /* 0x000fe20003f4f070 */
[----:B------:R-:W-:Y:S02]  /*3440*/  UIADD3 UR14, UPT, UPT, UR17, 0x1, URZ ;  /* 0x00000001110e7890 */ /* 0x000fe4000fffe0ff */
[----:B------:R-:W-:Y:S02]  /*3450*/  ULEA UR28, UR17, UR11, 0x9 ;  /* 0x0000000b111c7291 */ /* 0x000fe4000f8e48ff */
[----:B------:R-:W-:Y:S01]  /*3460*/  UISETP.NE.AND UP2, UPT, UR14, 0x8, UPT ;  /* 0x000000080e00788c */ /* 0x000fe2000bf45270 */
[----:B------:R-:W-:Y:S01]  /*3470*/  PLOP3.LUT P0, PT, PT, PT, UP1, 0x80, 0x8 ;  /* 0x000000000008781c */ /* 0x000fe20003f0f018 */
[----:B------:R-:W-:Y:S02]  /*3480*/  UIADD3 UR40, UPT, UPT, UR28, 0x2, URZ ;  /* 0x000000021c287890 */ /* 0x000fe4000fffe0ff */
[----:B------:R-:W-:Y:S02]  /*3490*/  USEL UR27, URZ, 0x1, UP2 ;  /* 0x00000001ff1b7887 */ /* 0x000fe40009000000 */
[----:B------:R-:W-:Y:S02]  /*34a0*/  USEL UR14, UR14, URZ, UP2 ;  /* 0x000000ff0e0e7287 */ /* 0x000fe40009000000 */
[----:B------:R-:W-:Y:S02]  /*34b0*/  UIADD3 UR36, UPT, UPT, UR28, 0x4, URZ ;  /* 0x000000041c247890 */ /* 0x000fe4000fffe0ff */
[----:B------:R-:W-:Y:S01]  /*34c0*/  @UP1 ULEA UR26, UR14, UR5, 0x3 ;  /* 0x000000050e1a1291 */ /* 0x000fe2000f8e18ff */
[----:B------:R-:W-:Y:S01]  /*34d0*/  LOP3.LUT R8, R8, UR27, RZ, 0x3c, !PT ;  /* 0x0000001b08087c12 */ /* 0x000fe2000f8e3cff */
[----:B------:R-:W-:Y:S02]  /*34e0*/  UIADD3 UR32, UPT, UPT, UR28, 0x6, URZ ;  /* 0x000000061c207890 */ /* 0x000fe4000fffe0ff */
[----:B------:R-:W-:Y:S01]  /*34f0*/  UIADD3 UR6, UPT, UPT, UR6, 0x40, URZ ;  /* 0x0000004006067890 */ /* 0x000fe2000fffe0ff */
[----:B-1----:R-:W-:Y:S01]  /*3500*/  @P0 SHF.L.U32 R0, R8, 0x1f, RZ ;  /* 0x0000001f08000819 */ /* 0x002fe200000006ff */
[----:B------:R-:W-:Y:S01]  /*3510*/  UIADD3 UR12, UPT, UPT, UR12, -0x1, URZ ;  /* 0xffffffff0c0c7890 */ /* 0x000fe2000fffe0ff */
[----:B------:R-:W-:Y:S02]  /*3520*/  UMOV UR29, 0x40004040 ;  /* 0x40004040001d7882 */ /* 0x000fe40000000000 */
[----:B------:R2:W3:Y:S01]  /*3530*/  @P0 SYNCS.PHASECHK.TRANS64.TRYWAIT P2, [UR26], R0 ;  /* 0x00000000ff0005a7 */ /* 0x0004e2000804111a */
[----:B------:R-:W-:Y:S01]  /*3540*/  ULEA UR26, UR17, UR10, 0xa ;  /* 0x0000000a111a7291 */ /* 0x000fe2000f8e50ff */
[----:B------:R-:W-:Y:S01]  /*3550*/  UMOV UR27, 0x40004040 ;  /* 0x40004040001b7882 */ /* 0x000fe20000000000 */
[----:B------:R-:W-:Y:S02]  /*3560*/  UMOV UR41, 0x40004040 ;  /* 0x4000404000297882 */ /* 0x000fe40000000000 */
[----:B------:R-:W-:Y:S02]  /*3570*/  UIADD3 UR38, UPT, UPT, UR26, 0x2, URZ ;  /* 0x000000021a267890 */ /* 0x000fe4000fffe0ff */
[----:B------:R-:W-:Y:S02]  /*3580*/  UIADD3 UR34, UPT, UPT, UR26, 0x4, URZ ;  /* 0x000000041a227890 */ /* 0x000fe4000fffe0ff */
[----:B------:R-:W-:Y:S01]  /*3590*/  UIADD3 UR30, UPT, UPT, UR26, 0x6, URZ ;  /* 0x000000061a1e7890 */ /* 0x000fe2000fffe0ff */
[----:B------:R2:W-:Y:S01]  /*35a0*/  UTCHMMA gdesc[UR26], gdesc[UR28], tmem[UR8], tmem[UR24], idesc[UR25], UP4 ;  /* 0x00ff181c1a0075ea */ /* 0x0005e2000a000008 */
[----:B------:R-:W-:Y:S01]  /*35b0*/  UPLOP3.LUT UP4, UPT, UPT, UPT, UPT, 0x80, 0x8 ;  /* 0x000000000008789c */ /* 0x000fe20003f8f070 */
[----:B------:R-:W-:Y:S01]  /*35c0*/  UMOV UR39, 0x40004040 ;  /* 0x4000404000277882 */ /* 0x000fe20000000000 */
[----:B------:R-:W-:Y:S01]  /*35d0*/  UMOV UR37, 0x40004040 ;  /* 0x4000404000257882 */ /* 0x000fe20000000000 */
[----:B------:R2:W-:Y:S01]  /*35e0*/  UTCHMMA gdesc[UR38], gdesc[UR40], tmem[UR8], tmem[UR22], idesc[UR23], UPT ;  /* 0x00ff1628260075ea */ /* 0x0005e2000b800008 */
[----:B------:R-:W-:Y:S01]  /*35f0*/  UMOV UR35, 0x40004040 ;  /* 0x4000404000237882 */ /* 0x000fe20000000000 */
[----:B------:R-:W-:Y:S01]  /*3600*/  UMOV UR33, 0x40004040 ;  /* 0x4000404000217882 */ /* 0x000fe20000000000 */
[----:B------:R-:W-:Y:S01]  /*3610*/  UMOV UR31, 0x40004040 ;  /* 0x40004040001f7882 */ /* 0x000fe20000000000 */
[----:B------:R2:W-:Y:S01]  /*3620*/  UTCHMMA gdesc[UR34], gdesc[UR36], tmem[UR8], tmem[UR20], idesc[UR21], UPT ;  /* 0x00ff1424220075ea */ /* 0x0005e2000b800008 */
[----:B------:R2:W-:Y:S01]  /*3630*/  UTCHMMA gdesc[UR30], gdesc[UR32], tmem[UR8], tmem[UR18], idesc[UR19], UPT ;  /* 0x00ff12201e0075ea */ /* 0x0005e2000b800008 */
[----:B------:R2:W-:Y:S01]  /*3640*/  UTCBAR [UR6], URZ ;  /* 0x000000ff060073e9 */ /* 0x0005e200080000ff */
[----:B------:R-:W-:Y:S01]  /*3650*/  UMOV UR17, UR14 ;  /* 0x0000000e00117c82 */ /* 0x000fe20008000000 */
[----:B------:R-:W-:Y:S05]  /*3660*/  BRA.U UP0, `(.L_x_62) ;  /* 0xfffffffd00507547 */ /* 0x000fea000b83ffff */
.L_x_59:
[----:B------:R-:W-:Y:S01]  /*3670*/  UIADD3 UR15, UPT, UPT, UR15, 0x1, URZ ;  /* 0x000000010f0f7890 */ /* 0x000fe2000fffe0ff */
[C---:B------:R-:W-:Y:S01]  /*3680*/  ISETP.NE.AND P0, PT, R10.reuse, 0x2, PT ;  /* 0x000000020a00780c */ /* 0x040fe20003f05270 */
[----:B------:R-:W-:Y:S02]  /*3690*/  UIADD3 UR7, UPT, UPT, UR7, 0xe0, URZ ;  /* 0x000000e007077890 */ /* 0x000fe4000fffe0ff */
[----:B------:R-:W-:Y:S01]  /*36a0*/  UISETP.NE.AND UP0, UPT, UR15, 0x4, UPT ;  /* 0x000000040f00788c */ /* 0x000fe2000bf05270 */
[----:B-12---:R-:W-:Y:S02]  /*36b0*/  SEL R0, RZ, 0x1, P0 ;  /* 0x00000001ff007807 */ /* 0x006fe40000000000 */
[----:B------:R-:W-:Y:S01]  /*36c0*/  SEL R10, R10, RZ, P0 ;  /* 0x000000ff0a0a7207 */ /* 0x000fe20000000000 */
[----:B------:R-:W-:Y:S01]  /*36d0*/  USEL UR6, URZ, 0x1, UP0 ;  /* 0x00000001ff067887 */ /* 0x000fe20008000000 */
[----:B------:R-:W-:Y:S01]  /*36e0*/  LOP3.LUT R9, R9, R0, RZ, 0x3c, !PT ;  /* 0x0000000009097212 */ /* 0x000fe200078e3cff */
[----:B------:R-:W-:Y:S01]  /*36f0*/  USEL UR15, UR15, URZ, UP0 ;  /* 0x000000ff0f0f7287 */ /* 0x000fe20008000000 */
[----:B------:R1:W-:Y:S03]  /*3700*/  UTCBAR [UR7], URZ ;  /* 0x000000ff070073e9 */ /* 0x0003e600080000ff */
[----:B------:R-:W-:Y:S01]  /*3710*/  LOP3.LUT R11, R11, UR6, RZ, 0x3c, !PT ;  /* 0x000000060b0b7c12 */ /* 0x000fe2000f8e3cff */
[----:B------:R-:W-:Y:S07]  /*3720*/  @P1 BRA `(.L_x_63) ;  /* 0xfffffff800a01947 */ /* 0x000fee000383ffff */
[----:B------:R-:W2:Y:S01]  /*3730*/  S2UR UR4, SR_CgaCtaId ;  /* 0x00000000000479c3 */ /* 0x000ea20000008800 */
[----:B------:R-:W-:Y:S01]  /*3740*/  ELECT P0, URZ, PT ;  /* 0x0000000000ff782f */ /* 0x000fe20003800000 */
[----:B------:R-:W-:Y:S01]  /*3750*/  IMAD.MOV.U32 R0, RZ, RZ, 0x1 ;  /* 0x00000001ff007424 */ /* 0x000fe200078e00ff */
[----:B------:R-:W-:Y:S01]  /*3760*/  UIADD3 UR5, UPT, UPT, UR5, 0x100, URZ ;  /* 0x0000010005057890 */ /* 0x000fe2000fffe0ff */
[----:B------:R-:W-:Y:S01]  /*3770*/  SHF.L.U32 R2, R11, 0x1f, RZ ;  /* 0x0000001f0b027819 */ /* 0x000fe200000006ff */
[----:B------:R-:W-:-:S03]  /*3780*/  UMOV UR6, 0x40 ;  /* 0x0000004000067882 */ /* 0x000fc60000000000 */
[----:B------:R-:W-:Y:S01]  /*3790*/  UVIRTCOUNT.DEALLOC.SMPOOL 0x80 ;  /* 0x000000800000784c */ /* 0x000fe20000000000 */
[----:B--2---:R-:W-:Y:S02]  /*37a0*/  ULEA UR4, UR4, UR6, 0x18 ;  /* 0x0000000604047291 */ /* 0x004fe4000f8ec0ff */
[----:B------:R-:W-:-:S07]  /*37b0*/  ULEA UR6, UR15, UR5, 0x3 ;  /* 0x000000050f067291 */ /* 0x000fce000f8e18ff */
[----:B------:R2:W-:Y:S02]  /*37c0*/  @P0 STS.U8 [UR4+0x1c], R0 ;  /* 0x00001c00ff000988 */ /* 0x0005e40008000004 */
[----:B------:R-:W4:Y:S02]  /*37d0*/  SYNCS.PHASECHK.TRANS64.TRYWAIT P0, [UR6], R2 ;  /* 0x00000002ff0075a7 */ /* 0x000f240008001106 */
[----:B--2-4-:R-:W-:Y:S05]  /*37e0*/  @!P0 BRA `(.L_x_64) ;  /* 0x0000004400d48947 */ /* 0x014fea0003800000 */
.L_x_148:
[----:B-1----:R-:W-:-:S04]  /*37f0*/  UIADD3 UR7, UPT, UPT, UR15, 0x1, URZ ;  /* 0x000000010f077890 */ /* 0x002fc8000fffe0ff */
[----:B------:R-:W-:-:S04]  /*3800*/  UISETP.NE.AND UP0, UPT, UR7, 0x4, UPT ;  /* 0x000000040700788c */ /* 0x000fc8000bf05270 */
[----:B------:R-:W-:Y:S02]  /*3810*/  USEL UR8, URZ, 0x1, UP0 ;  /* 0x00000001ff087887 */ /* 0x000fe40008000000 */
[----:B------:R-:W-:-:S04]  /*3820*/  USEL UR7, UR7, URZ, UP0 ;  /* 0x000000ff07077287 */ /* 0x000fc80008000000 */
[----:B------:R-:W-:Y:S01]  /*3830*/  ULEA UR6, UR7, UR5, 0x3 ;  /* 0x0000000507067291 */ /* 0x000fe2000f8e18ff */
[----:B--2---:R-:W-:-:S04]  /*3840*/  LOP3.LUT R2, R11, UR8, RZ, 0x3c, !PT ;  /* 0x000000080b027c12 */ /* 0x004fc8000f8e3cff */
[----:B------:R-:W-:-:S04]  /*3850*/  SHF.L.U32 R3, R2, 0x1f, RZ ;  /* 0x0000001f02037819 */ /* 0x000fc800000006ff */
[----:B------:R-:W1:Y:S02]  /*3860*/  SYNCS.PHASECHK.TRANS64.TRYWAIT P0, [UR6], R3 ;  /* 0x00000003ff0075a7 */ /* 0x000e640008001106 */
[----:B-1----:R-:W-:Y:S05]  /*3870*/  @!P0 BRA `(.L_x_65) ;  /* 0x0000004400c88947 */ /* 0x002fea0003800000 */
.L_x_150:
        /* <DEDUP_REMOVED lines=9> */
.L_x_152:
[----:B------:R-:W-:-:S04]  /*3910*/  UIADD3 UR7, UPT, UPT, UR7, 0x1, URZ ;  /* 0x0000000107077890 */ /* 0x000fc8000fffe0ff */
[----:B------:R-:W-:-:S04]  /*3920*/  UISETP.NE.AND UP0, UPT, UR7, 0x4, UPT ;  /* 0x000000040700788c */ /* 0x000fc8000bf05270 */
[----:B------:R-:W-:Y:S02]  /*3930*/  USEL UR6, URZ, 0x1, UP0 ;  /* 0x00000001ff067887 */ /* 0x000fe40008000000 */
[----:B------:R-:W-:-:S04]  /*3940*/  USEL UR7, UR7, URZ, UP0 ;  /* 0x000000ff07077287 */ /* 0x000fc80008000000 */
[----:B------:R-:W-:Y:S01]  /*3950*/  ULEA UR7, UR7, UR5, 0x3 ;  /* 0x0000000507077291 */ /* 0x000fe2000f8e18ff */
[----:B------:R-:W-:-:S04]  /*3960*/  LOP3.LUT R2, R2, UR6, RZ, 0x3c, !PT ;  /* 0x0000000602027c12 */ /* 0x000fc8000f8e3cff */
[----:B------:R-:W-:-:S04]  /*3970*/  SHF.L.U32 R2, R2, 0x1f, RZ ;  /* 0x0000001f02027819 */ /* 0x000fc800000006ff */
[----:B------:R-:W2:Y:S02]  /*3980*/  SYNCS.PHASECHK.TRANS64.TRYWAIT P0, [UR7], R2 ;  /* 0x00000002ff0075a7 */ /* 0x000ea40008001107 */
[----:B--2---:R-:W-:Y:S05]  /*3990*/  @!P0 BRA `(.L_x_67) ;  /* 0x0000004400b08947 */ /* 0x004fea0003800000 */
.L_x_154:
[----:B------:R-:W-:Y:S01]  /*39a0*/  NOP ;  /* 0x0000000000007918 */ /* 0x000fe20000000000 */
[----:B-1----:R-:W1:Y:S01]  /*39b0*/  LDS R0, [UR4+0x14] ;  /* 0x00001404ff007984 */ /* 0x002e620008000800 */
[----:B------:R-:W-:Y:S01]  /*39c0*/  ULOP3.LUT UR6, UR16, 0xffff, URZ, 0xc0, !UPT ;  /* 0x0000ffff10067892 */ /* 0x000fe2000f8ec0ff */
[----:B------:R-:W-:Y:S01]  /*39d0*/  UMOV UR8, 0xffff ;  /* 0x0000ffff00087882 */ /* 0x000fe20000000000 */
[----:B------:R-:W-:Y:S02]  /*39e0*/  UMOV UR5, 0x1 ;  /* 0x0000000100057882 */ /* 0x000fe40000000000 */
[----:B------:R-:W-:-:S04]  /*39f0*/  USHF.R.U32.HI UR6, URZ, 0x5, UR6 ;  /* 0x00000005ff067899 */ /* 0x000fc80008011606 */
[----:B------:R-:W-:Y:S02]  /*3a00*/  USHF.L.U32 UR8, UR8, UR6, URZ ;  /* 0x0000000608087299 */ /* 0x000fe400080006ff */
[----:B------:R-:W-:-:S04]  /*3a10*/  USHF.L.U32 UR5, UR5, UR6, URZ ;  /* 0x0000000605057299 */ /* 0x000fc800080006ff */
[----:B-1----:R-:W-:-:S04]  /*3a20*/  LOP3.LUT R0, R0, UR8, RZ, 0xc0, !PT ;  /* 0x0000000800007c12 */ /* 0x002fc8000f8ec0ff */
[----:B------:R-:W-:-:S13]  /*3a30*/  ISETP.NE.AND P0, PT, R0, UR8, PT ;  /* 0x0000000800007c0c */ /* 0x000fda000bf05270 */
[----:B------:R-:W-:Y:S05]  /*3a40*/  @P0 BRA `(.L_x_68) ;  /* 0x0000000000580947 */ /* 0x000fea0003800000 */
[----:B------:R-:W1:Y:S02]  /*3a50*/  LDS R0, [UR4+0x18] ;  /* 0x00001804ff007984 */ /* 0x000e640008000800 */
[----:B-1----:R-:W-:-:S04]  /*3a60*/  LOP3.LUT R0, R0, UR5, RZ, 0xc0, !PT ;  /* 0x0000000500007c12 */ /* 0x002fc8000f8ec0ff */
[----:B------:R-:W-:-:S13]  /*3a70*/  ISETP.NE.AND P0, PT, R0, UR5, PT ;  /* 0x0000000500007c0c */ /* 0x000fda000bf05270 */
[----:B------:R-:W-:Y:S05]  /*3a80*/  @P0 BRA `(.L_x_69) ;  /* 0x00000000003c0947 */ /* 0x000fea0003800000 */
[----:B------:R-:W1:Y:S01]  /*3a90*/  S2R R2, SR_LANEID ;  /* 0x0000000000027919 */ /* 0x000e620000000000 */
[----:B------:R-:W-:Y:S01]  /*3aa0*/  ULOP3.LUT UR8, URZ, UR8, URZ, 0x33, !UPT ;  /* 0x00000008ff087292 */ /* 0x000fe2000f8e33ff */
[----:B------:R-:W-:Y:S02]  /*3ab0*/  VOTEU.ANY UR7, UPT, PT ;  /* 0x0000000000077886 */ /* 0x000fe400038e0100 */
[----:B------:R-:W-:-:S03]  /*3ac0*/  UFLO.U32 UR7, UR7 ;  /* 0x00000007000772bd */ /* 0x000fc600080e0000 */
[----:B------:R-:W-:-:S04]  /*3ad0*/  IMAD.U32 R0, RZ, RZ, UR8 ;  /* 0x00000008ff007e24 */ /* 0x000fc8000f8e00ff */
[----:B------:R2:W4:Y:S02]  /*3ae0*/  REDUX UR6, R0 ;  /* 0x00000000000673c4 */ /* 0x0005240000000000 */
[----:B------:R1:W-:Y:S02]  /*3af0*/  UTCATOMSWS.AND URZ, UR8 ;  /* 0x0000000800ff79e3 */ /* 0x0003e40008000000 */
[----:B-1----:R-:W-:Y:S02]  /*3b00*/  ISETP.EQ.U32.AND P0, PT, R2, UR7, PT ;  /* 0x0000000702007c0c */ /* 0x002fe4000bf02070 */
[----:B--2---:R-:W-:Y:S02]  /*3b10*/  LOP3.LUT R0, RZ, UR5, RZ, 0x33, !PT ;  /* 0x00000005ff007c12 */ /* 0x004fe4000f8e33ff */
[----:B----4-:R-:W-:Y:S02]  /*3b20*/  MOV R2, UR6 ;  /* 0x0000000600027c02 */ /* 0x010fe40008000f00 */
[----:B------:R-:W1:Y:S07]  /*3b30*/  REDUX UR5, R0 ;  /* 0x00000000000573c4 */ /* 0x000e6e0000000000 */
[----:B------:R2:W-:Y:S01]  /*3b40*/  @P0 ATOMS.AND RZ, [UR4+0x14], R2 ;  /* 0x00001402ffff098c */ /* 0x0005e2000a800004 */
[----:B-1----:R-:W-:-:S05]  /*3b50*/  IMAD.U32 R0, RZ, RZ, UR5 ;  /* 0x00000005ff007e24 */ /* 0x002fca000f8e00ff */
[----:B------:R2:W-:Y:S01]  /*3b60*/  @P0 ATOMS.AND RZ, [UR4+0x18], R0 ;  /* 0x00001800ffff098c */ /* 0x0005e2000a800004 */
[----:B------:R-:W-:Y:S05]  /*3b70*/  BRA `(.L_x_70) ;  /* 0x0000000000147947 */ /* 0x000fea0003800000 */
.L_x_69:
[----:B------:R-:W-:Y:S02]  /*3b80*/  MOV R2, 0x3ba0 ;  /* 0x00003ba000027802 */ /* 0x000fe40000000f00 */
[----:B---3-5:R-:W-:Y:S05]  /*3b90*/  CALL.REL.NOINC `($__internal_0_$__cuda_sm10x_tcgen05_guardrail_trap_col_being_dealloced_not_returned_by_alloc) ;  /* 0x0000004800247944 */ /* 0x028fea0003c00000 */
[----:B------:R-:W-:Y:S05]  /*3ba0*/  BRA `(.L_x_70) ;  /* 0x0000000000087947 */ /* 0x000fea0003800000 */
.L_x_68:
[----:B------:R-:W-:Y:S02]  /*3bb0*/  MOV R2, 0x3bd0 ;  /* 0x00003bd000027802 */ /* 0x000fe40000000f00 */
[----:B---3-5:R-:W-:Y:S05]  /*3bc0*/  CALL.REL.NOINC `($__internal_2_$__cuda_sm10x_tcgen05_guardrail_trap_unallocated_columns_being_dealloced) ;  /* 0x0000004800307944 */ /* 0x028fea0003c00000 */
.L_x_70:
[----:B------:R-:W-:Y:S01]  /*3bd0*/  NOP ;  /* 0x0000000000007918 */ /* 0x000fe20000000000 */
[----:B------:R-:W-:Y:S05]  /*3be0*/  EXIT ;  /* 0x000000000000794d */ /* 0x000fea0003800000 */
.L_x_52:
[----:B------:R-:W-:-:S09]  /*3bf0*/  UISETP.NE.OR UP1, UPT, UR8, 0x3, !UP1 ;  /* 0x000000030800788c */ /* 0x000fd2000cf25670 */
[----:B------:R-:W-:Y:S05]  /*3c00*/  BRA.U UP1, `(.L_x_71) ;  /* 0x0000000d01b07547 */ /* 0x000fea000b800000 */
[----:B------:R-:W1:Y:S01]  /*3c10*/  LDC R0, c[0x0][0xb30] ;  /* 0x0002cc00ff007b82 */ /* 0x000e620000000800 */
[----:B------:R-:W2:Y:S01]  /*3c20*/  LDCU.64 UR6, c[0x0][0x888] ;  /* 0x00011100ff0677ac */ /* 0x000ea20008000a00 */
[----:B------:R-:W-:Y:S02]  /*3c30*/  HFMA2 R27, -RZ, RZ, 0, 0 ;  /* 0x00000000ff1b7431 */ /* 0x000fe400000001ff */
[----:B------:R-:W-:Y:S01]  /*3c40*/  IMAD.MOV.U32 R29, RZ, RZ, 0x1 ;  /* 0x00000001ff1d7424 */ /* 0x000fe200078e00ff */
[----:B------:R-:W-:Y:S01]  /*3c50*/  MOV R25, 0x2000 ;  /* 0x0000200000197802 */ /* 0x000fe20000000f00 */
[----:B------:R-:W4:Y:S01]  /*3c60*/  LDCU.64 UR4, c[0x0][0x890] ;  /* 0x00011200ff0477ac */ /* 0x000f220008000a00 */
[----:B------:R-:W-:Y:S01]  /*3c70*/  IMAD.MOV.U32 R28, RZ, RZ, RZ ;  /* 0x000000ffff1c7224 */ /* 0x000fe200078e00ff */
[----:B------:R-:W3:Y:S01]  /*3c80*/  LDC R24, c[0x0][0x370] ;  /* 0x0000dc00ff187b82 */ /* 0x000ee20000000800 */
[----:B------:R-:W-:-:S07]  /*3c90*/  UPLOP3.LUT UP0, UPT, UPT, UPT, UPT, 0x40, 0x4 ;  /* 0x000000000004789c */ /* 0x000fce0003f0e870 */
[----:B------:R-:W3:Y:S01]  /*3ca0*/  LDC R3, c[0x0][0xb0c] ;  /* 0x0002c300ff037b82 */ /* 0x000ee20000000800 */
[----:B--2---:R-:W-:-:S03]  /*3cb0*/  UISETP.NE.U32.AND UP2, UPT, UR6, URZ, UPT ;  /* 0x000000ff0600728c */ /* 0x004fc6000bf45070 */
[----:B------:R-:W-:Y:S01]  /*3cc0*/  UMOV UR6, 0x400 ;  /* 0x0000040000067882 */ /* 0x000fe20000000000 */
[----:B----4-:R-:W-:-:S03]  /*3cd0*/  UISETP.NE.U32.AND UP3, UPT, UR4, URZ, UPT ;  /* 0x000000ff0400728c */ /* 0x010fc6000bf65070 */
[----:B------:R-:W2:Y:S01]  /*3ce0*/  LDC R18, c[0x0][0xb20] ;  /* 0x0002c800ff127b82 */ /* 0x000ea20000000800 */
[----:B-1----:R-:W-:Y:S01]  /*3cf0*/  ISETP.NE.AND P1, PT, R0, 0x1, PT ;  /* 0x000000010000780c */ /* 0x002fe20003f25270 */
[----:B------:R-:W-:Y:S02]  /*3d00*/  UISETP.NE.AND.EX UP2, UPT, UR7, URZ, UPT, UP2 ;  /* 0x000000ff0700728c */ /* 0x000fe4000bf45320 */
[----:B------:R-:W-:Y:S02]  /*3d10*/  ULEA UR6, UR37, UR6, 0x18 ;  /* 0x0000000625067291 */ /* 0x000fe4000f8ec0ff */
[----:B------:R-:W-:Y:S02]  /*3d20*/  UISETP.NE.AND.EX UP3, UPT, UR5, URZ, UPT, UP3 ;  /* 0x000000ff0500728c */ /* 0x000fe4000bf65330 */
[----:B------:R-:W1:Y:S01]  /*3d30*/  LDC.64 R30, c[0x0][0x348] ;  /* 0x0000d200ff1e7b82 */ /* 0x000e620000000a00 */
[----:B------:R-:W-:-:S07]  /*3d40*/  UMOV UR7, URZ ;  /* 0x000000ff00077c82 */ /* 0x000fce0008000000 */
[----:B------:R-:W4:Y:S08]  /*3d50*/  LDC.64 R16, c[0x0][0xb10] ;  /* 0x0002c400ff107b82 */ /* 0x000f300000000a00 */
[----:B------:R-:W1:Y:S08]  /*3d60*/  LDC.64 R6, c[0x0][0xb18] ;  /* 0x0002c600ff067b82 */ /* 0x000e700000000a00 */
[----:B------:R-:W1:Y:S08]  /*3d70*/  LDC.64 R4, c[0x0][0xb28] ;  /* 0x0002ca00ff047b82 */ /* 0x000e700000000a00 */
[----:B--23--:R-:W1:Y:S02]  /*3d80*/  LDC R19, c[0x0][0x374] ;  /* 0x0000dd00ff137b82 */ /* 0x00ce640000000800 */
.L_x_80:
[C---:B------:R-:W-:Y:S02]  /*3d90*/  LEA R0, R28.reuse, UR6, 0x3 ;  /* 0x000000061c007c11 */ /* 0x040fe4000f8e18ff */
[----:B------:R-:W-:Y:S02]  /*3da0*/  SHF.L.U32 R2, R27, 0x1f, RZ ;  /* 0x0000001f1b027819 */ /* 0x000fe400000006ff */
[----:B------:R-:W-:Y:S02]  /*3db0*/  LEA R20, R28, UR6, 0x4 ;  /* 0x000000061c147c11 */ /* 0x000fe4000f8e20ff */
[----:B--2---:R-:W2:Y:S02]  /*3dc0*/  SYNCS.PHASECHK.TRANS64.TRYWAIT P0, [R0+URZ+0xc0], R2 ;  /* 0x0000c002000075a7 */ /* 0x004ea400080011ff */
[----:B--2---:R-:W-:Y:S05]  /*3dd0*/  @!P0 BRA `(.L_x_72) ;  /* 0x0000004000b88947 */ /* 0x004fea0003800000 */
.L_x_155:
[----:B------:R-:W-:Y:S01]  /*3de0*/  ISETP.GE.AND P0, PT, R42, 0x1, PT ;  /* 0x000000012a00780c */ /* 0x000fe20003f06270 */
[----:B------:R-:W3:Y:S01]  /*3df0*/  LDS.128 R20, [R20+0x150] ;  /* 0x0001500014147984 */ /* 0x000ee20000000c00 */
[----:B--2---:R-:W-:Y:S01]  /*3e00*/  VIADD R0, R0, 0xd0 ;  /* 0x000000d000007836 */ /* 0x004fe20000000000 */
[----:B------:R-:W-:Y:S01]  /*3e10*/  @!PT LDS RZ, [RZ] ;  /* 0x00000000fffff984 */ /* 0x000fe20000000800 */
[----:B------:R-:W-:Y:S01]  /*3e20*/  @!PT LDS RZ, [RZ] ;  /* 0x00000000fffff984 */ /* 0x000fe20000000800 */
[----:B------:R-:W-:Y:S01]  /*3e30*/  @!PT LDS RZ, [RZ] ;  /* 0x00000000fffff984 */ /* 0x000fe20000000800 */
[----:B------:R-:W-:Y:S01]  /*3e40*/  @!PT LDS RZ, [RZ] ;  /* 0x00000000fffff984 */ /* 0x000fe20000000800 */
[----:B------:R2:W-:Y:S06]  /*3e50*/  MEMBAR.ALL.CTA ;  /* 0x0000000000007992 */ /* 0x0005ec0000008000 */
[----:B--2---:R-:W2:Y:S01]  /*3e60*/  FENCE.VIEW.ASYNC.S ;  /* 0x00000000000073c6 */ /* 0x004ea20000000000 */
[----:B------:R-:W-:Y:S04]  /*3e70*/  PRMT R0, RZ, 0x654, R0 ;  /* 0x00000654ff007816 */ /* 0x000fe80000000000 */
[----:B--2---:R2:W-:Y:S01]  /*3e80*/  SYNCS.ARRIVE.TRANS64.RED.A1T0 RZ, [R0+URZ], RZ ;  /* 0x000000ff00ff79a7 */ /* 0x0045e200081004ff */
[----:B---3--:R-:W-:Y:S11]  /*3e90*/  LOP3.LUT P3, RZ, R22, 0x1, RZ, 0xc0, !PT ;  /* 0x0000000116ff7812 */ /* 0x008ff6000786c0ff */
[----:B------:R-:W-:Y:S02]  /*3ea0*/  @!UPT UIADD3 URZ, UPT, UPT, URZ, URZ, URZ ;  /* 0x000000fffffff290 */ /* 0x000fe4000fffe0ff */
[----:B------:R-:W-:Y:S02]  /*3eb0*/  @P3 MOV R11, R20 ;  /* 0x00000014000b3202 */ /* 0x000fe40000000f00 */
[----:B------:R-:W-:Y:S01]  /*3ec0*/  @P3 LOP3.LUT R10, R21, 0xffff, RZ, 0xc0, !PT ;  /* 0x0000ffff150a3812 */ /* 0x000fe200078ec0ff */
[----:B--2---:R-:W-:Y:S06]  /*3ed0*/  @!P0 BRA `(.L_x_73) ;  /* 0x0000000000a48947 */ /* 0x004fec0003800000 */
[-C--:B-1----:R-:W-:Y:S01]  /*3ee0*/  IMAD.HI.U32 R0, R19, R7.reuse, RZ ;  /* 0x0000000713007227 */ /* 0x082fe200078e00ff */
[----:B------:R-:W-:Y:S02]  /*3ef0*/  ISETP.NE.AND P0, PT, R6, 0x1, PT ;  /* 0x000000010600780c */ /* 0x000fe40003f05270 */
[----:B------:R-:W-:Y:S01]  /*3f00*/  ISETP.NE.AND P2, PT, R42, 0x1, PT ;  /* 0x000000012a00780c */ /* 0x000fe20003f45270 */
[----:B----4-:R-:W-:Y:S01]  /*3f10*/  IMAD.HI.U32 R9, R24, R16, RZ ;  /* 0x0000001018097227 */ /* 0x010fe200078e00ff */
[----:B------:R-:W-:Y:S02]  /*3f20*/  SHF.R.U32.HI R0, RZ, R18, R0 ;  /* 0x00000012ff007219 */ /* 0x000fe40000011600 */
[----:B------:R-:W-:Y:S01]  /*3f30*/  ISETP.NE.AND P4, PT, R3, 0x1, PT ;  /* 0x000000010300780c */ /* 0x000fe20003f85270 */
[----:B------:R-:W-:Y:S01]  /*3f40*/  IMAD.HI.U32 R13, R10, R7, RZ ;  /* 0x000000070a0d7227 */ /* 0x000fe200078e00ff */
[----:B------:R-:W-:Y:S02]  /*3f50*/  SHF.R.U32.HI R9, RZ, R17, R9 ;  /* 0x00000011ff097219 */ /* 0x000fe40000011609 */
[----:B------:R-:W-:Y:S01]  /*3f60*/  SEL R0, R19, R0, !P0 ;  /* 0x0000000013007207 */ /* 0x000fe20004000000 */
[----:B------:R-:W-:Y:S01]  /*3f70*/  IMAD.HI.U32 R12, R11, R16, RZ ;  /* 0x000000100b0c7227 */ /* 0x000fe200078e00ff */
[----:B------:R-:W-:Y:S03]  /*3f80*/  SEL R9, R24, R9, !P4 ;  /* 0x0000000918097207 */ /* 0x000fe60006000000 */
[-C--:B------:R-:W-:Y:S01]  /*3f90*/  IMAD.HI.U32 R8, R0, R4.reuse, RZ ;  /* 0x0000000400087227 */ /* 0x080fe200078e00ff */
[----:B------:R-:W-:Y:S03]  /*3fa0*/  SHF.R.U32.HI R12, RZ, R17, R12 ;  /* 0x00000011ff0c7219 */ /* 0x000fe6000001160c */
[----:B------:R-:W-:Y:S01]  /*3fb0*/  IMAD.HI.U32 R2, R9, R4, RZ ;  /* 0x0000000409027227 */ /* 0x000fe200078e00ff */
[-C--:B------:R-:W-:Y:S02]  /*3fc0*/  @P2 SHF.R.U32.HI R0, RZ, R5.reuse, R8 ;  /* 0x00000005ff002219 */ /* 0x080fe40000011608 */
[----:B------:R-:W-:Y:S02]  /*3fd0*/  SHF.R.U32.HI R8, RZ, R18, R13 ;  /* 0x00000012ff087219 */ /* 0x000fe4000001160d */
[----:B------:R-:W-:Y:S01]  /*3fe0*/  @P2 SHF.R.U32.HI R9, RZ, R5, R2 ;  /* 0x00000005ff092219 */ /* 0x000fe20000011602 */
[----:B------:R-:W-:Y:S01]  /*3ff0*/  IMAD R0, R42, R0, RZ ;  /* 0x000000002a007224 */ /* 0x000fe200078e02ff */
[----:B------:R-:W-:Y:S02]  /*4000*/  SEL R8, R10, R8, !P0 ;  /* 0x000000080a087207 */ /* 0x000fe40004000000 */
[----:B------:R-:W-:Y:S01]  /*4010*/  SEL R2, R11, R12, !P4 ;  /* 0x0000000c0b027207 */ /* 0x000fe20006000000 */
[----:B------:R-:W-:Y:S01]  /*4020*/  IMAD R12, R42, R9, RZ ;  /* 0x000000092a0c7224 */ /* 0x000fe200078e02ff */
[C---:B------:R-:W-:Y:S01]  /*4030*/  ISETP.GE.AND P0, PT, R8.reuse, R0, PT ;  /* 0x000000000800720c */ /* 0x040fe20003f06270 */
[----:B------:R-:W-:Y:S03]  /*4040*/  IMAD.HI.U32 R0, R8, R4, RZ ;  /* 0x0000000408007227 */ /* 0x000fe600078e00ff */
[----:B------:R-:W-:Y:S02]  /*4050*/  ISETP.GE.OR P0, PT, R2, R12, P0 ;  /* 0x0000000c0200720c */ /* 0x000fe40000706670 */
[-C--:B------:R-:W-:Y:S04]  /*4060*/  SHF.R.U32.HI R0, RZ, R5.reuse, R0 ;  /* 0x00000005ff007219 */ /* 0x080fe80000011600 */
[----:B------:R-:W-:Y:S05]  /*4070*/  SEL R13, R8, R0, !P2 ;  /* 0x00000000080d7207 */ /* 0x000fea0005000000 */
[----:B------:R-:W-:Y:S02]  /*4080*/  IMAD.MOV R12, RZ, RZ, -R13 ;  /* 0x000000ffff0c7224 */ /* 0x000fe400078e0a0d */
[----:B------:R-:W-:Y:S04]  /*4090*/  @!P0 IMAD.HI.U32 R0, R2, R4, RZ ;  /* 0x0000000402008227 */ /* 0x000fe800078e00ff */
[----:B------:R-:W-:Y:S01]  /*40a0*/  IMAD R12, R42, R12, R8 ;  /* 0x0000000c2a0c7224 */ /* 0x000fe200078e0208 */
[----:B------:R-:W-:Y:S04]  /*40b0*/  @!P0 SHF.R.U32.HI R0, RZ, R5, R0 ;  /* 0x00000005ff008219 */ /* 0x000fe80000011600 */
[----:B------:R-:W-:Y:S04]  /*40c0*/  @!P0 SEL R0, R2, R0, !P2 ;  /* 0x0000000002008207 */ /* 0x000fe80005000000 */
[----:B------:R-:W-:Y:S01]  /*40d0*/  @!P0 IADD3 R13, PT, PT, R13, -R0, RZ ;  /* 0x800000000d0d8210 */ /* 0x000fe20007ffe0ff */
[----:B------:R-:W-:Y:S01]  /*40e0*/  @!P0 IMAD R0, R9, R12, R0 ;  /* 0x0000000c09008224 */ /* 0x000fe200078e0200 */
[----:B------:R-:W-:Y:S01]  /*40f0*/  IADD3 R9, PT, PT, -R8, RZ, RZ ;  /* 0x000000ff08097210 */ /* 0x000fe20007ffe1ff */
[--C-:B------:R-:W-:Y:S02]  /*4100*/  IMAD.MOV R12, RZ, RZ, -R2.reuse ;  /* 0x000000ffff0c7224 */ /* 0x100fe400078e0a02 */
[----:B------:R-:W-:Y:S02]  /*4110*/  @!P0 IMAD R8, R13, R42, R2 ;  /* 0x0000002a0d088224 */ /* 0x000fe400078e0202 */
[----:B------:R-:W-:Y:S02]  /*4120*/  @!P0 IMAD.MOV.U32 R2, RZ, RZ, R0 ;  /* 0x000000ffff028224 */ /* 0x000fe400078e0000 */
[----:B------:R-:W-:Y:S02]  /*4130*/  IMAD R11, R3, R12, R11 ;  /* 0x0000000c030b7224 */ /* 0x000fe400078e020b */
[----:B------:R-:W-:Y:S02]  /*4140*/  IMAD R10, R6, R9, R10 ;  /* 0x00000009060a7224 */ /* 0x000fe400078e020a */
[----:B------:R-:W-:Y:S02]  /*4150*/  IMAD R11, R2, R3, R11 ;  /* 0x00000003020b7224 */ /* 0x000fe400078e020b */
[----:B------:R-:W-:Y:S02]  /*4160*/  IMAD R10, R8, R6, R10 ;  /* 0x00000006080a7224 */ /* 0x000fe400078e020a */
.L_x_73:
[----:B------:R-:W-:Y:S05]  /*4170*/  BRA.U UP0, `(.L_x_74) ;  /* 0x0000000100107547 */ /* 0x000fea000b800000 */
[----:B------:R-:W-:Y:S04]  /*4180*/  MOV R2, UR14 ;  /* 0x0000000e00027c02 */ /* 0x000fe80008000f00 */
[----:B------:R-:W-:Y:S04]  /*4190*/  SHF.L.U32 R2, R2, 0x1f, RZ ;  /* 0x0000001f02027819 */ /* 0x000fe800000006ff */
[----:B------:R-:W2:Y:S02]  /*41a0*/  SYNCS.PHASECHK.TRANS64.TRYWAIT P0, [UR6+0xb8], R2 ;  /* 0x0000b802ff0075a7 */ /* 0x000ea40008001106 */
[----:B--2---:R-:W-:Y:S05]  /*41b0*/  @!P0 BRA `(.L_x_75) ;  /* 0x0000003c00d48947 */ /* 0x004fea0003800000 */
.L_x_74:
[----:B------:R-:W-:Y:S02]  /*41c0*/  R2UR UR11, R15 ;  /* 0x000000000f0b72ca */ /* 0x000fe400000e0000 */
[----:B------:R-:W-:Y:S02]  /*41d0*/  R2UR UR10, R14 ;  /* 0x000000000e0a72ca */ /* 0x000fe400000e0000 */
[----:B------:R-:W-:Y:S04]  /*41e0*/  ISETP.NE.U32.AND P2, PT, RZ, UR4, PT ;  /* 0x00000004ff007c0c */ /* 0x000fe8000bf45070 */
[----:B------:R-:W-:Y:S05]  /*41f0*/  ISETP.NE.AND.EX P2, PT, RZ, UR5, PT, P2 ;  /* 0x00000005ff007c0c */ /* 0x000fea000bf45320 */
[----:B------:R-:W-:Y:S02]  /*4200*/  USHF.L.U32 UR11, UR11, 0x7, URZ ;  /* 0x000000070b0b7899 */ /* 0x000fe400080006ff */
[----:B------:R-:W-:Y:S01]  /*4210*/  USHF.L.U32 UR10, UR10, 0x6, URZ ;  /* 0x000000060a0a7899 */ /* 0x000fe200080006ff */
[----:B------:R-:W-:Y:S11]  /*4220*/  BRA.U !UP3, `(.L_x_76) ;  /* 0x000000010b347547 */ /* 0x000ff6000b800000 */
[----:B------:R-:W-:Y:S01]  /*4230*/  UPLOP3.LUT UP4, UPT, UPT, UPT, UP2, 0x80, 0x8 ;  /* 0x000000000008789c */ /* 0x000fe20003f8f020 */
[----:B--2---:R-:W-:Y:S02]  /*4240*/  HFMA2 R0, -RZ, RZ, 0, 5.9604644775390625e-08 ;  /* 0x00000001ff007431 */ /* 0x004fe400000001ff */
[----:B------:R-:W-:Y:S03]  /*4250*/  IMAD.MOV.U32 R98, RZ, RZ, 0x1 ;  /* 0x00000001ff627424 */ /* 0x000fe600078e00ff */
[----:B------:R-:W-:Y:S05]  /*4260*/  PLOP3.LUT P0, PT, PT, PT, UP4, 0x80, 0x8 ;  /* 0x000000000008781c */ /* 0x000fea0003f0f048 */
[----:B------:R-:W2:Y:S01]  /*4270*/  @UP4 LDCU.64 UR12, c[0x0][0x888] ;  /* 0x00011100ff0c47ac */ /* 0x000ea20008000a00 */
[----:B------:R-:W-:Y:S07]  /*4280*/  @UP4 UIMAD UR8, UR36, UR4, URZ ;  /* 0x00000004240842a4 */ /* 0x000fee000f8e02ff */
[----:B------:R-:W-:Y:S01]  /*4290*/  @!P0 PRMT R98, R0, 0x7610, R98 ;  /* 0x0000761000628816 */ /* 0x000fe20000000062 */
[----:B--2---:R-:W-:Y:S03]  /*42a0*/  @UP4 UIMAD.WIDE UR12, UR8, 0x4, UR12 ;  /* 0x00000004080c48a5 */ /* 0x004fe6000f8e020c */
[----:B------:R-:W2:Y:S03]  /*42b0*/  @!UP4 LDCU UR8, c[0x0][0x880] ;  /* 0x00011000ff08c7ac */ /* 0x000ea60008000800 */
[----:B-----5:R-:W-:Y:S01]  /*42c0*/  IMAD.U32 R48, RZ, RZ, UR12 ;  /* 0x0000000cff307e24 */ /* 0x020fe2000f8e00ff */
[----:B------:R-:W-:Y:S05]  /*42d0*/  MOV R49, UR13 ;  /* 0x0000000d00317c02 */ /* 0x000fea0008000f00 */
[----:B------:R3:W5:Y:S02]  /*42e0*/  @P0 LDG.E R48, desc[UR46][R48.64] ;  /* 0x0000002e30300981 */ /* 0x000764000c1e1900 */
[----:B--23--:R-:W-:Y:S07]  /*42f0*/  @!P0 IMAD.U32 R48, RZ, RZ, UR8 ;  /* 0x00000008ff308e24 */ /* 0x00cfee000f8e00ff */
.L_x_76:
[----:B-----5:R-:W-:Y:S01]  /*4300*/  @!P2 FSETP.EQ.AND P0, PT, R48, RZ, PT ;  /* 0x000000ff3000a20b */ /* 0x020fe20003f02000 */
[----:B------:R-:W-:Y:S01]  /*4310*/  @!UPT UIADD3 URZ, UPT, UPT, URZ, URZ, URZ ;  /* 0x000000fffffff290 */ /* 0x000fe2000fffe0ff */
[----:B------:R-:W-:Y:S11]  /*4320*/  @!P2 BRA `(.L_x_77) ;  /* 0x000000000014a947 */ /* 0x000ff60003800000 */
[----:B------:R-:W-:Y:S02]  /*4330*/  LOP3.LUT P2, RZ, R98, 0xff, RZ, 0xc0, !PT ;  /* 0x000000ff62ff7812 */ /* 0x000fe4000784c0ff */
[----:B------:R-:W-:Y:S04]  /*4340*/  PLOP3.LUT P0, PT, PT, PT, UP4, 0x80, 0x8 ;  /* 0x000000000008781c */ /* 0x000fe80003f0f048 */
[----:B------:R-:W-:Y:S07]  /*4350*/  PLOP3.LUT P0, PT, P0, PT, PT, 0x8, 0x80 ;  /* 0x000000000080781c */ /* 0x000fee000070e170 */
[----:B------:R-:W-:Y:S11]  /*4360*/  @P2 FSETP.EQ.AND P0, PT, R48, RZ, PT ;  /* 0x000000ff3000220b */ /* 0x000ff60003f02000 */
[----:B------:R-:W-:Y:S02]  /*4370*/  @!UPT UIADD3 URZ, UPT, UPT, URZ, URZ, URZ ;  /* 0x000000fffffff290 */ /* 0x000fe4000fffe0ff */
.L_x_77:
[----:B------:R-:W-:Y:S01]  /*4380*/  ULEA UR15, UR7, UR6, 0x3 ;  /* 0x00000006070f7291 */ /* 0x000fe2000f8e18ff */
[----:B------:R-:W-:Y:S02]  /*4390*/  SHF.L.U32 R9, R29, 0x1f, RZ ;  /* 0x0000001f1d097819 */ /* 0x000fe400000006ff */
[----:B------:R-:W-:Y:S04]  /*43a0*/  ELECT P4, URZ, PT ;  /* 0x0000000000ff782f */ /* 0x000fe80003880000 */
[----:B------:R-:W-:Y:S02]  /*43b0*/  PLOP3.LUT P4, PT, P0, P4, PT, 0xf2, 0x2f ;  /* 0x00000000002f781c */ /* 0x000fe40000789e72 */
[----:B------:R-:W3:Y:S11]  /*43c0*/  SYNCS.PHASECHK.TRANS64.TRYWAIT P2, [UR15+0x98], R9 ;  /* 0x00009809ff0075a7 */ /* 0x000ef6000804110f */
[----:B-1----:R-:W-:Y:S05]  /*43d0*/  @!P4 IADD3 R8, P0, PT, R30, 0x580, RZ ;  /* 0x000005801e08c810 */ /* 0x002fea0007f1e0ff */
[----:B--2---:R-:W-:Y:S01]  /*43e0*/  @!P4 IMAD.X R2, RZ, RZ, R31, P0 ;  /* 0x000000ffff02c224 */ /* 0x004fe200000e061f */
[----:B---3--:R-:W-:Y:S07]  /*43f0*/  @!P2 BRA `(.L_x_78) ;  /* 0x0000003c005ca947 */ /* 0x008fee0003800000 */
.L_x_158:
[----:B------:R-:W2:Y:S01]  /*4400*/  LDC.64 R12, c[0x0][0xb18] ;  /* 0x0002c600ff0c7b82 */ /* 0x000ea20000000a00 */
[----:B------:R-:W-:Y:S01]  /*4410*/  @!P4 R2UR UR8, R2 ;  /* 0x000000000208c2ca */ /* 0x000fe200000e0000 */
[----:B------:R-:W-:Y:S01]  /*4420*/  VOTEU.ALL UP1, P4 ;  /* 0x0000000000ff7886 */ /* 0x000fe20002020000 */
[----:B------:R-:W-:Y:S01]  /*4430*/  @!P4 R2UR UR9, R8 ;  /* 0x000000000809c2ca */ /* 0x000fe200000e0000 */
[----:B------:R-:W-:Y:S01]  /*4440*/  VOTEU.ALL UP0, P4 ;  /* 0x0000000000ff7886 */ /* 0x000fe20002000000 */
[----:B-1----:R-:W-:Y:S03]  /*4450*/  @!P4 IMAD.MOV.U32 R0, RZ, RZ, 0x2000 ;  /* 0x00002000ff00c424 */ /* 0x002fe600078e00ff */
[----:B------:R-:W1:Y:S01]  /*4460*/  @!P1 LDC R2, c[0x0][0xb0c] ;  /* 0x0002c300ff029b82 */ /* 0x000e620000000800 */
[----:B------:R-:W-:Y:S01]  /*4470*/  UMOV UR20, 0x0 ;  /* 0x0000000000147882 */ /* 0x000fe20000000000 */
[----:B------:R-:W-:Y:S01]  /*4480*/  UMOV UR21, 0x10000000 ;  /* 0x1000000000157882 */ /* 0x000fe20000000000 */
[----:B------:R-:W-:Y:S01]  /*4490*/  UMOV UR12, UR36 ;  /* 0x00000024000c7c82 */ /* 0x000fe20008000000 */
[----:B------:R-:W-:Y:S01]  /*44a0*/  UIADD3 UR13, UPT, UPT, UR7, 0x1, URZ ;  /* 0x00000001070d7890 */ /* 0x000fe2000fffe0ff */
[----:B------:R-:W-:Y:S01]  /*44b0*/  @P3 SHF.R.U32.HI R26, RZ, 0x10, R21 ;  /* 0x00000010ff1a3819 */ /* 0x000fe20000011615 */
[----:B------:R-:W-:Y:S02]  /*44c0*/  VIADD R28, R28, 0x1 ;  /* 0x000000011c1c7836 */ /* 0x000fe40000000000 */
[----:B------:R-:W-:Y:S01]  /*44d0*/  IMAD.U32 R9, RZ, RZ, UR8 ;  /* 0x00000008ff097e24 */ /* 0x000fe2000f8e00ff */
[----:B------:R-:W-:Y:S01]  /*44e0*/  @!UP1 ULEA UR8, UR7, UR6, 0xd ;  /* 0x0000000607089291 */ /* 0x000fe2000f8e68ff */
[----:B------:R-:W-:Y:S01]  /*44f0*/  IMAD.U32 R8, RZ, RZ, UR9 ;  /* 0x00000009ff087e24 */ /* 0x000fe2000f8e00ff */
[----:B------:R-:W-:Y:S02]  /*4500*/  UIADD3 UR9, UPT, UPT, UR15, 0x80, URZ ;  /* 0x000000800f097890 */ /* 0x000fe4000fffe0ff */
[----:B------:R-:W-:Y:S01]  /*4510*/  @!P4 R2UR UR19, R9 ;  /* 0x000000000913c2ca */ /* 0x000fe200000e0000 */
[----:B------:R-:W-:Y:S01]  /*4520*/  @!UP1 UIADD3 UR8, UPT, UPT, UR8, 0x200, URZ ;  /* 0x0000020008089890 */ /* 0x000fe2000fffe0ff */
[----:B------:R-:W-:Y:S01]  /*4530*/  @!P4 R2UR UR18, R8 ;  /* 0x000000000812c2ca */ /* 0x000fe200000e0000 */
[----:B------:R-:W-:Y:S01]  /*4540*/  UISETP.NE.AND UP5, UPT, UR13, 0x3, UPT ;  /* 0x000000030d00788c */ /* 0x000fe2000bfa5270 */
[----:B------:R-:W3:Y:S01]  /*4550*/  LDC.64 R8, c[0x0][0xb10] ;  /* 0x0002c400ff087b82 */ /* 0x000ee20000000a00 */
[----:B------:R-:W-:Y:S02]  /*4560*/  UPRMT UR16, UR37, 0x654, UR9 ;  /* 0x0000065425107896 */ /* 0x000fe40008000009 */
[----:B------:R-:W-:Y:S02]  /*4570*/  USEL UR17, URZ, 0x1, UP5 ;  /* 0x00000001ff117887 */ /* 0x000fe4000a800000 */
[----:B------:R-:W-:Y:S04]  /*4580*/  USEL UR13, UR13, URZ, UP5 ;  /* 0x000000ff0d0d7287 */ /* 0x000fe8000a800000 */
[----:B------:R-:W-:Y:S01]  /*4590*/  ULEA UR7, UR13, UR6, 0x3 ;  /* 0x000000060d077291 */ /* 0x000fe2000f8e18ff */
[----:B------:R-:W-:Y:S01]  /*45a0*/  LOP3.LUT R29, R29, UR17, RZ, 0x3c, !PT ;  /* 0x000000111d1d7c12 */ /* 0x000fe2000f8e3cff */
[----:B------:R1:W-:Y:S01]  /*45b0*/  @!UP0 UTMALDG.3D [UR8], [UR18], desc[UR20] ;  /* 0x00001408120085b4 */ /* 0x0003e20008011000 */
[----:B------:R5:W-:Y:S02]  /*45c0*/  @!P4 SYNCS.ARRIVE.TRANS64.RED.A0TR RZ, [UR15+0x80], R0 ;  /* 0x00008000ffffc9a7 */ /* 0x000be4000830040f */
[----:B------:R-:W-:Y:S01]  /*45d0*/  SHF.L.U32 R14, R29, 0x1f, RZ ;  /* 0x0000001f1d0e7819 */ /* 0x000fe200000006ff */
[C---:B---3--:R-:W-:Y:S01]  /*45e0*/  @!P1 IMAD.HI.U32 R8, R11.reuse, R8, RZ ;  /* 0x000000080b089227 */ /* 0x048fe200078e00ff */
[----:B--2---:R-:W-:Y:S02]  /*45f0*/  @!P1 ISETP.NE.AND P0, PT, R12, 0x1, PT ;  /* 0x000000010c00980c */ /* 0x004fe40003f05270 */
[----:B-1----:R-:W-:Y:S01]  /*4600*/  @!P1 ISETP.NE.AND P2, PT, R2, 0x1, PT ;  /* 0x000000010200980c */ /* 0x002fe20003f45270 */
[----:B------:R-:W-:Y:S01]  /*4610*/  SYNCS.ARRIVE.TRANS64.RED.A1T0 RZ, [UR16], RZ ;  /* 0x000000ffffff79a7 */ /* 0x000fe20008100410 */
[C---:B------:R-:W-:Y:S01]  /*4620*/  @!P1 IMAD.HI.U32 R13, R10.reuse, R13, RZ ;  /* 0x0000000d0a0d9227 */ /* 0x040fe200078e00ff */
[----:B------:R-:W-:Y:S04]  /*4630*/  @!P1 SHF.R.U32.HI R8, RZ, R9, R8 ;  /* 0x00000009ff089219 */ /* 0x000fe80000011608 */
[----:B------:R-:W-:Y:S01]  /*4640*/  @!P1 SEL R8, R11, R8, !P2 ;  /* 0x000000080b089207 */ /* 0x000fe20005000000 */
[----:B------:R-:W1:Y:S01]  /*4650*/  SYNCS.PHASECHK.TRANS64.TRYWAIT P5, [UR7+0x98], R14 ;  /* 0x0000980eff0075a7 */ /* 0x000e6200080a1107 */
[----:B-----5:R-:W2:Y:S02]  /*4660*/  @!P1 LDC R0, c[0x0][0xb20] ;  /* 0x0002c800ff009b82 */ /* 0x020ea40000000800 */
[----:B--2---:R-:W-:Y:S04]  /*4670*/  @!P1 SHF.R.U32.HI R0, RZ, R0, R13 ;  /* 0x00000000ff009219 */ /* 0x004fe8000001160d */
[----:B------:R-:W-:Y:S05]  /*4680*/  @!P1 SEL R9, R10, R0, !P0 ;  /* 0x000000000a099207 */ /* 0x000fea0004000000 */
[----:B------:R-:W-:Y:S02]  /*4690*/  @!P1 IMAD.IADD R0, R9, 0x1, -R8 ;  /* 0x0000000109009824 */ /* 0x000fe400078e0a08 */
[----:B------:R-:W-:Y:S02]  /*46a0*/  @!P1 IMAD.IADD R8, R8, 0x1, -R9 ;  /* 0x0000000108089824 */ /* 0x000fe400078e0a09 */
[----:B------:R-:W-:Y:S02]  /*46b0*/  @!P1 IMAD R11, R0, R2, R11 ;  /* 0x00000002000b9224 */ /* 0x000fe400078e020b */
[----:B------:R-:W-:Y:S01]  /*46c0*/  @!P1 IMAD R10, R8, R12, R10 ;  /* 0x0000000c080a9224 */ /* 0x000fe200078e020a */
[----:B-1----:R-:W-:Y:S06]  /*46d0*/  @!P5 BRA `(.L_x_79) ;  /* 0x0000003800bcd947 */ /* 0x002fec0003800000 */
.L_x_160:
[----:B------:R-:W-:Y:S01]  /*46e0*/  @!P4 IADD3 R2, P0, PT, R30, 0x580, RZ ;  /* 0x000005801e02c810 */ /* 0x000fe20007f1e0ff */
[----:B------:R-:W-:Y:S01]  /*46f0*/  UMOV UR18, 0x0 ;  /* 0x0000000000127882 */ /* 0x000fe20000000000 */
[----:B------:R-:W-:Y:S01]  /*4700*/  UMOV UR19, 0x10000000 ;  /* 0x1000000000137882 */ /* 0x000fe20000000000 */
[----:B------:R-:W-:Y:S01]  /*4710*/  VOTEU.ALL UP0, P4 ;  /* 0x0000000000ff7886 */ /* 0x000fe20002000000 */
[----:B------:R-:W-:Y:S01]  /*4720*/  @!P4 R2UR UR9, R2 ;  /* 0x000000000209c2ca */ /* 0x000fe200000e0000 */
[----:B-1----:R-:W-:Y:S01]  /*4730*/  @!P4 IMAD.X R0, RZ, RZ, R31, P0 ;  /* 0x000000ffff00c224 */ /* 0x002fe200000e061f */
[----:B------:R-:W-:Y:S01]  /*4740*/  UMOV UR12, UR36 ;  /* 0x00000024000c7c82 */ /* 0x000fe20008000000 */
[----:B------:R-:W-:Y:S01]  /*4750*/  @P3 R2UR UR36, R26 ;  /* 0x000000001a2432ca */ /* 0x000fe200000e0000 */
[----:B------:R-:W-:Y:S01]  /*4760*/  @!UP0 ULEA UR15, UR13, UR6, 0xd ;  /* 0x000000060d0f8291 */ /* 0x000fe2000f8e68ff */
[----:B------:R-:W-:Y:S01]  /*4770*/  ISETP.NE.AND P0, PT, R28, 0x2, PT ;  /* 0x000000021c00780c */ /* 0x000fe20003f05270 */
[----:B------:R-:W-:Y:S01]  /*4780*/  @!UP0 UIADD3 UR10, UPT, UPT, UR10, 0x20, URZ ;  /* 0x000000200a0a8890 */ /* 0x000fe2000fffe0ff */
[----:B------:R-:W-:Y:S01]  /*4790*/  @!P4 R2UR UR8, R0 ;  /* 0x000000000008c2ca */ /* 0x000fe200000e0000 */
[----:B------:R-:W-:Y:S01]  /*47a0*/  IMAD.IADD R14, R10, 0x1, R96 ;  /* 0x000000010a0e7824 */ /* 0x000fe200078e0260 */
[----:B------:R-:W-:Y:S01]  /*47b0*/  SEL R0, RZ, 0x1, P0 ;  /* 0x00000001ff007807 */ /* 0x000fe20000000000 */
[----:B------:R-:W-:Y:S01]  /*47c0*/  IMAD.IADD R15, R11, 0x1, R97 ;  /* 0x000000010b0f7824 */ /* 0x000fe200078e0261 */
[----:B------:R-:W-:Y:S02]  /*47d0*/  SEL R28, R28, RZ, P0 ;  /* 0x000000ff1c1c7207 */ /* 0x000fe40000000000 */
[----:B------:R-:W-:Y:S01]  /*47e0*/  IMAD.U32 R8, RZ, RZ, UR9 ;  /* 0x00000009ff087e24 */ /* 0x000fe2000f8e00ff */
[----:B------:R-:W-:Y:S01]  /*47f0*/  UIADD3 UR9, UPT, UPT, UR7, 0x80, URZ ;  /* 0x0000008007097890 */ /* 0x000fe2000fffe0ff */
[----:B------:R-:W-:Y:S03]  /*4800*/  LOP3.LUT R27, R27, R0, RZ, 0x3c, !PT ;  /* 0x000000001b1b7212 */ /* 0x000fe600078e3cff */
[----:B------:R-:W-:Y:S02]  /*4810*/  @!P4 R2UR UR16, R8 ;  /* 0x000000000810c2ca */ /* 0x000fe400000e0000 */
[----:B------:R-:W-:Y:S01]  /*4820*/  IMAD.U32 R9, RZ, RZ, UR8 ;  /* 0x00000008ff097e24 */ /* 0x000fe2000f8e00ff */
[----:B------:R-:W-:Y:S01]  /*4830*/  @!UP0 UIADD3 UR8, UPT, UPT, UR15, 0x200, URZ ;  /* 0x000002000f088890 */ /* 0x000fe2000fffe0ff */
[----:B------:R-:W-:Y:S01]  /*4840*/  VOTEU.ALL UP0, P4 ;  /* 0x0000000000ff7886 */ /* 0x000fe20002000000 */
[----:B------:R-:W-:Y:S02]  /*4850*/  UPRMT UR15, UR37, 0x654, UR9 ;  /* 0x00000654250f7896 */ /* 0x000fe40008000009 */
[----:B------:R-:W-:Y:S11]  /*4860*/  @!P4 R2UR UR17, R9 ;  /* 0x000000000911c2ca */ /* 0x000ff600000e0000 */
[----:B------:R-:W-:Y:S02]  /*4870*/  @!UPT UIADD3 URZ, UPT, UPT, URZ, URZ, URZ ;  /* 0x000000fffffff290 */ /* 0x000fe4000fffe0ff */
[----:B------:R2:W-:Y:S01]  /*4880*/  @!UP0 UTMALDG.3D [UR8], [UR16], desc[UR18] ;  /* 0x00001208100085b4 */ /* 0x0005e20008011000 */
[----:B------:R2:W-:Y:S01]  /*4890*/  @!P4 SYNCS.ARRIVE.TRANS64.RED.A0TR RZ, [UR7+0x80], R25 ;  /* 0x00008019ffffc9a7 */ /* 0x0005e20008300407 */
[----:B------:R-:W-:Y:S04]  /*48a0*/  UIADD3 UR7, UPT, UPT, UR13, 0x1, URZ ;  /* 0x000000010d077890 */ /* 0x000fe8000fffe0ff */
[----:B------:R-:W-:Y:S04]  /*48b0*/  UISETP.NE.AND UP0, UPT, UR7, 0x3, UPT ;  /* 0x000000030700788c */ /* 0x000fe8000bf05270 */
[----:B------:R-:W-:Y:S02]  /*48c0*/  USEL UR13, URZ, 0x1, UP0 ;  /* 0x00000001ff0d7887 */ /* 0x000fe40008000000 */
[----:B------:R-:W-:Y:S02]  /*48d0*/  USEL UR7, UR7, URZ, UP0 ;  /* 0x000000ff07077287 */ /* 0x000fe40008000000 */
[----:B------:R-:W-:Y:S02]  /*48e0*/  UPLOP3.LUT UP0, UPT, UPT, UPT, UPT, 0x80, 0x8 ;  /* 0x000000000008789c */ /* 0x000fe40003f0f070 */
[----:B------:R-:W-:Y:S01]  /*48f0*/  LOP3.LUT R29, R29, UR13, RZ, 0x3c, !PT ;  /* 0x0000000d1d1d7c12 */ /* 0x000fe2000f8e3cff */
[----:B------:R-:W-:Y:S01]  /*4900*/  SYNCS.ARRIVE.TRANS64.RED.A1T0 RZ, [UR15], RZ ;  /* 0x000000ffffff79a7 */ /* 0x000fe2000810040f */
[----:B------:R-:W-:Y:S07]  /*4910*/  @P3 BRA `(.L_x_80) ;  /* 0xfffffff4001c3947 */ /* 0x000fee000383ffff */
[----:B------:R-:W-:Y:S01]  /*4920*/  UIADD3 UR6, UPT, UPT, UR6, 0x98, URZ ;  /* 0x0000009806067890 */ /* 0x000fe2000fffe0ff */
[----:B------:R-:W-:-:S03]  /*4930*/  SHF.L.U32 R2, R29, 0x1f, RZ ;  /* 0x0000001f1d027819 */ /* 0x000fc600000006ff */
[----:B------:R-:W-:-:S09]  /*4940*/  ULEA UR4, UR7, UR6, 0x3 ;  /* 0x0000000607047291 */ /* 0x000fd2000f8e18ff */
[----:B------:R-:W1:Y:S02]  /*4950*/  SYNCS.PHASECHK.TRANS64.TRYWAIT P0, [UR4], R2 ;  /* 0x00000002ff0075a7 */ /* 0x000e640008001104 */
[----:B-1----:R-:W-:Y:S05]  /*4960*/  @!P0 BRA `(.L_x_81) ;  /* 0x0000003800308947 */ /* 0x002fea0003800000 */
.L_x_162:
        /* <DEDUP_REMOVED lines=9> */
.L_x_164:
[----:B------:R-:W-:-:S04]  /*4a00*/  UIADD3 UR5, UPT, UPT, UR5, 0x1, URZ ;  /* 0x0000000105057890 */ /* 0x000fc8000fffe0ff */
[----:B------:R-:W-:-:S04]  /*4a10*/  UISETP.NE.AND UP0, UPT, UR5, 0x3, UPT ;  /* 0x000000030500788c */ /* 0x000fc8000bf05270 */
[----:B------:R-:W-:Y:S02]  /*4a20*/  USEL UR4, URZ, 0x1, UP0 ;  /* 0x00000001ff047887 */ /* 0x000fe40008000000 */
[----:B------:R-:W-:-:S04]  /*4a30*/  USEL UR5, UR5, URZ, UP0 ;  /* 0x000000ff05057287 */ /* 0x000fc80008000000 */
[----:B------:R-:W-:Y:S01]  /*4a40*/  ULEA UR5, UR5, UR6, 0x3 ;  /* 0x0000000605057291 */ /* 0x000fe2000f8e18ff */
[----:B-1----:R-:W-:-:S04]  /*4a50*/  LOP3.LUT R2, R29, UR4, RZ, 0x3c, !PT ;  /* 0x000000041d027c12 */ /* 0x002fc8000f8e3cff */
[----:B------:R-:W-:Y:S01]  /*4a60*/  SHF.L.U32 R2, R2, 0x1f, RZ ;  /* 0x0000001f02027819 */ /* 0x000fe200000006ff */
[----:B------:R-:W-:-:S07]  /*4a70*/  IMAD.U32 R0, RZ, RZ, UR5 ;  /* 0x00000005ff007e24 */ /* 0x000fce000f8e00ff */
.L_x_83:
[----:B-1----:R1:W3:Y:S02]  /*4a80*/  SYNCS.PHASECHK.TRANS64.TRYWAIT P0, [R0+URZ], R2 ;  /* 0x00000002000075a7 */ /* 0x0022e400080011ff */
[----:B---3--:R-:W-:Y:S05]  /*4a90*/  @!P0 NANOSLEEP.SYNCS 0x989680 ;  /* 0x009896800000895d */ /* 0x008fea0003900000 */
[----:B------:R-:W3:Y:S02]  /*4aa0*/  @!P0 SYNCS.PHASECHK.TRANS64 P0, [R0+URZ], R2 ;  /* 0x00000002000085a7 */ /* 0x000ee400080010ff */
[----:B--23--:R-:W-:Y:S05]  /*4ab0*/  @P0 EXIT ;  /* 0x000000000000094d */ /* 0x00cfea0003800000 */
[----:B------:R-:W-:Y:S05]  /*4ac0*/  BRA `(.L_x_83) ;  /* 0xfffffffc00ec7947 */ /* 0x000fea000383ffff */
.L_x_71:
[----:B------:R-:W-:-:S06]  /*4ad0*/  UISETP.GE.AND UP0, UPT, UR8, 0x4, UPT ;  /* 0x000000040800788c */ /* 0x000fcc000bf06270 */
[----:B------:R-:W-:-:S13]  /*4ae0*/  PLOP3.LUT P0, PT, PT, PT, UP0, 0x80, 0x8 ;  /* 0x000000000008781c */ /* 0x000fda0003f0f008 */
[----:B------:R-:W-:Y:S05]  /*4af0*/  @!P0 EXIT ;  /* 0x000000000000894d */ /* 0x000fea0003800000 */
[----:B------:R-:W-:Y:S01]  /*4b00*/  BAR.SYNC.DEFER_BLOCKING 0x6, 0xa0 ;  /* 0x0182800000007b1d */ /* 0x000fe20000010000 */
[----:B------:R-:W-:Y:S01]  /*4b10*/  IMAD.SHL.U32 R111, R104, 0x20, RZ ;  /* 0x00000020686f7824 */ /* 0x000fe200078e00ff */
[----:B------:R-:W-:Y:S01]  /*4b20*/  LOP3.LUT R110, R2, 0x60, R104, 0xf8, !PT ;  /* 0x00000060026e7812 */ /* 0x000fe200078ef868 */
[C---:B------:R-:W-:Y:S01]  /*4b30*/  IMAD.SHL.U32 R3, R104.reuse, 0x4, RZ ;  /* 0x0000000468037824 */ /* 0x040fe200078e00ff */
[C---:B------:R-:W-:Y:S01]  /*4b40*/  LOP3.LUT R105, R104.reuse, 0x2, RZ, 0xc0, !PT ;  /* 0x0000000268697812 */ /* 0x040fe200078ec0ff */
[C---:B------:R-:W-:Y:S01]  /*4b50*/  IMAD.U32 R85, R104.reuse, 0x10000, RZ ;  /* 0x0001000068557824 */ /* 0x040fe200078e00ff */
[----:B------:R-:W-:Y:S02]  /*4b60*/  UMOV UR48, 0x400 ;  /* 0x0000040000307882 */ /* 0x000fe40000000000 */
[----:B------:R-:W1:Y:S01]  /*4b70*/  LDC R102, c[0x0][0x370] ;  /* 0x0000dc00ff667b82 */ /* 0x000e620000000800 */
[----:B------:R-:W-:Y:S01]  /*4b80*/  ULEA UR48, UR37, UR48, 0x18 ;  /* 0x0000003025307291 */ /* 0x000fe2000f8ec0ff */
[----:B------:R-:W-:Y:S01]  /*4b90*/  LOP3.LUT R4, R111, 0xc0, RZ, 0xc0, !PT ;  /* 0x000000c06f047812 */ /* 0x000fe200078ec0ff */
[----:B------:R-:W-:Y:S01]  /*4ba0*/  HFMA2 R108, -RZ, RZ, 0, 0 ;  /* 0x00000000ff6c7431 */ /* 0x000fe200000001ff */
[C---:B------:R-:W-:Y:S01]  /*4bb0*/  LOP3.LUT R112, R104.reuse, 0x60, RZ, 0xc0, !PT ;  /* 0x0000006068707812 */ /* 0x040fe200078ec0ff */
[----:B------:R-:W-:Y:S01]  /*4bc0*/  UIADD3 UR53, UPT, UPT, UR48, 0x200, URZ ;  /* 0x0000020030357890 */ /* 0x000fe2000fffe0ff */
[----:B------:R-:W-:Y:S01]  /*4bd0*/  LOP3.LUT R104, R104, 0x4, RZ, 0xc0, !PT ;  /* 0x0000000468687812 */ /* 0x000fe200078ec0ff */
[----:B------:R-:W-:Y:S01]  /*4be0*/  IMAD.MOV.U32 R84, RZ, RZ, RZ ;  /* 0x000000ffff547224 */ /* 0x000fe200078e00ff */
[----:B------:R-:W2:Y:S01]  /*4bf0*/  LDC R44, c[0x0][0xb0c] ;  /* 0x0002c300ff2c7b82 */ /* 0x000ea20000000800 */
[----:B------:R-:W-:Y:S01]  /*4c00*/  LOP3.LUT R3, R4, 0x18, R3, 0xf8, !PT ;  /* 0x0000001804037812 */ /* 0x000fe200078ef803 */
[----:B------:R-:W-:Y:S01]  /*4c10*/  IMAD.MOV.U32 R114, RZ, RZ, RZ ;  /* 0x000000ffff727224 */ /* 0x000fe200078e00ff */
[----:B------:R-:W-:Y:S01]  /*4c20*/  LOP3.LUT R85, R85, 0x600000, RZ, 0xc0, !PT ;  /* 0x0060000055557812 */ /* 0x000fe200078ec0ff */
[----:B------:R-:W-:Y:S01]  /*4c30*/  IMAD.MOV.U32 R107, RZ, RZ, RZ ;  /* 0x000000ffff6b7224 */ /* 0x000fe200078e00ff */
[C---:B------:R-:W-:Y:S01]  /*4c40*/  IADD3 R109, PT, PT, -R104.reuse, 0x2, RZ ;  /* 0x00000002686d7810 */ /* 0x040fe20007ffe1ff */
[----:B------:R-:W-:Y:S01]  /*4c50*/  IMAD.MOV R105, RZ, RZ, -R105 ;  /* 0x000000ffff697224 */ /* 0x000fe200078e0a69 */
[----:B------:R-:W-:Y:S01]  /*4c60*/  LOP3.LUT R111, R3, 0xf20, R111, 0xf8, !PT ;  /* 0x00000f20036f7812 */ /* 0x000fe200078ef86f */
[----:B------:R-:W4:Y:S01]  /*4c70*/  LDC R99, c[0x0][0xb20] ;  /* 0x0002c800ff637b82 */ /* 0x000f220000000800 */
[----:B------:R-:W3:Y:S01]  /*4c80*/  LDS R0, [UR48+0x170] ;  /* 0x00017030ff007984 */ /* 0x000ee20008000800 */
[----:B------:R-:W-:Y:S01]  /*4c90*/  IADD3 R104, PT, PT, -R104, RZ, RZ ;  /* 0x000000ff68687210 */ /* 0x000fe20007ffe1ff */
[----:B------:R-:W-:Y:S01]  /*4ca0*/  IMAD.SHL.U32 R109, R109, 0x10, RZ ;  /* 0x000000106d6d7824 */ /* 0x000fe200078e00ff */
[----:B------:R-:W-:Y:S01]  /*4cb0*/  LEA R111, R111, UR53, 0x1 ;  /* 0x000000356f6f7c11 */ /* 0x000fe2000f8e08ff */
[----:B------:R-:W1:Y:S03]  /*4cc0*/  LDCU.64 UR54, c[0x0][0x348] ;  /* 0x00006900ff3677ac */ /* 0x000e660008000a00 */
[----:B------:R-:W1:Y:S01]  /*4cd0*/  LDC R43, c[0x0][0xb30] ;  /* 0x0002cc00ff2b7b82 */ /* 0x000e620000000800 */
[----:B------:R-:W-:Y:S01]  /*4ce0*/  UMOV UR52, 0x1 ;  /* 0x0000000100347882 */ /* 0x000fe20000000000 */
[----:B------:R-:W-:Y:S01]  /*4cf0*/  UMOV UR56, URZ ;  /* 0x000000ff00387c82 */ /* 0x000fe20008000000 */
[----:B------:R-:W1:Y:S01]  /*4d00*/  LDCU UR49, c[0x0][0x384] ;  /* 0x00007080ff3177ac */ /* 0x000e620008000800 */
[----:B------:R-:W1:Y:S04]  /*4d10*/  LDCU.64 UR38, c[0x0][0x888] ;  /* 0x00011100ff2677ac */ /* 0x000e680008000a00 */
[----:B------:R-:W1:Y:S01]  /*4d20*/  LDC R100, c[0x0][0x388] ;  /* 0x0000e200ff647b82 */ /* 0x000e620000000800 */
[----:B------:R-:W1:Y:S01]  /*4d30*/  LDCU.64 UR44, c[0x0][0x8c0] ;  /* 0x00011800ff2c77ac */ /* 0x000e620008000a00 */
[----:B------:R-:W-:-:S06]  /*4d40*/  UMOV UR51, URZ ;  /* 0x000000ff00337c82 */ /* 0x000fcc0008000000 */
[----:B------:R-:W1:Y:S01]  /*4d50*/  LDC.64 R94, c[0x0][0xb10] ;  /* 0x0002c400ff5e7b82 */ /* 0x000e620000000a00 */
[----:B------:R-:W-:-:S07]  /*4d60*/  UMOV UR50, URZ ;  /* 0x000000ff00327c82 */ /* 0x000fce0008000000 */
[----:B------:R-:W1:Y:S08]  /*4d70*/  LDC.64 R38, c[0x0][0xb18] ;  /* 0x0002c600ff267b82 */ /* 0x000e700000000a00 */
[----:B------:R-:W1:Y:S01]  /*4d80*/  LDC.64 R90, c[0x0][0x888] ;  /* 0x00022200ff5a7b82 */ /* 0x000e620000000a00 */
[----:B---3--:R-:W-:-:S07]  /*4d90*/  IMAD.IADD R85, R0, 0x1, R85 ;  /* 0x0000000100557824 */ /* 0x008fce00078e0255 */
[----:B------:R-:W3:Y:S08]  /*4da0*/  LDC.64 R36, c[0x0][0xb28] ;  /* 0x0002ca00ff247b82 */ /* 0x000ef00000000a00 */
[----:B------:R-:W1:Y:S08]  /*4db0*/  LDC.64 R92, c[0x0][0x890] ;  /* 0x00022400ff5c7b82 */ /* 0x000e700000000a00 */
[----:B------:R-:W1:Y:S08]  /*4dc0*/  LDC.64 R88, c[0x0][0x8b0] ;  /* 0x00022c00ff587b82 */ /* 0x000e700000000a00 */
[----:B------:R-:W1:Y:S08]  /*4dd0*/  LDC.64 R86, c[0x0][0x8a8] ;  /* 0x00022a00ff567b82 */ /* 0x000e700000000a00 */
[----:B------:R-:W1:Y:S08]  /*4de0*/  LDC.64 R40, c[0x0][0x8d0] ;  /* 0x00023400ff287b82 */ /* 0x000e700000000a00 */
[----:B--2-4-:R-:W1:Y:S02]  /*4df0*/  LDC R101, c[0x0][0x374] ;  /* 0x0000dd00ff657b82 */ /* 0x014e640000000800 */
.L_x_115:
[C---:B------:R-:W-:Y:S02]  /*4e00*/  LEA R0, R114.reuse, UR48, 0x3 ;  /* 0x0000003072007c11 */ /* 0x040fe4000f8e18ff */
[----:B------:R-:W-:Y:S02]  /*4e10*/  SHF.L.U32 R2, R107, 0x1f, RZ ;  /* 0x0000001f6b027819 */ /* 0x000fe400000006ff */
[----:B------:R-:W-:Y:S02]  /*4e20*/  LEA R16, R114, UR48, 0x4 ;  /* 0x0000003072107c11 */ /* 0x000fe4000f8e20ff */
[----:B------:R-:W2:Y:S02]  /*4e30*/  SYNCS.PHASECHK.TRANS64.TRYWAIT P0, [R0+URZ+0xc0], R2 ;  /* 0x0000c002000075a7 */ /* 0x000ea400080011ff */
[----:B--2---:R-:W-:Y:S05]  /*4e40*/  @!P0 BRA `(.L_x_84) ;  /* 0x0000003400288947 */ /* 0x004fea0003800000 */
.L_x_165:
[----:B------:R-:W4:Y:S01]  /*4e50*/  LDC.64 R10, c[0x0][0xb10] ;  /* 0x0002c400ff0a7b82 */ /* 0x000f220000000a00 */
[----:B------:R-:W3:Y:S01]  /*4e60*/  LDS.128 R16, [R16+0x150] ;  /* 0x0001500010107984 */ /* 0x000ee20000000c00 */
[----:B-1----:R-:W-:Y:S01]  /*4e70*/  ISETP.NE.AND P1, PT, R43, 0x1, PT ;  /* 0x000000012b00780c */ /* 0x002fe20003f25270 */
[----:B--2---:R-:W-:Y:S01]  /*4e80*/  VIADD R0, R0, 0xd0 ;  /* 0x000000d000007836 */ /* 0x004fe20000000000 */
[----:B------:R-:W-:Y:S04]  /*4e90*/  ISETP.GE.AND P0, PT, R42, 0x1, PT ;  /* 0x000000012a00780c */ /* 0x000fe80003f06270 */
[----:B------:R-:W1:Y:S01]  /*4ea0*/  LDC.64 R8, c[0x0][0xb18] ;  /* 0x0002c600ff087b82 */ /* 0x000e620000000a00 */
[----:B------:R-:W-:Y:S01]  /*4eb0*/  PRMT R0, RZ, 0x654, R0 ;  /* 0x00000654ff007816 */ /* 0x000fe20000000000 */
[----:B------:R-:W-:Y:S01]  /*4ec0*/  @!PT LDS RZ, [RZ] ;  /* 0x00000000fffff984 */ /* 0x000fe20000000800 */
[----:B------:R-:W-:Y:S01]  /*4ed0*/  @!PT LDS RZ, [RZ] ;  /* 0x00000000fffff984 */ /* 0x000fe20000000800 */
[----:B------:R-:W-:Y:S01]  /*4ee0*/  @!PT LDS RZ, [RZ] ;  /* 0x00000000fffff984 */ /* 0x000fe20000000800 */
[----:B------:R-:W-:Y:S01]  /*4ef0*/  @!PT LDS RZ, [RZ] ;  /* 0x00000000fffff984 */ /* 0x000fe20000000800 */
[----:B------:R2:W-:Y:S06]  /*4f00*/  MEMBAR.ALL.CTA ;  /* 0x0000000000007992 */ /* 0x0005ec0000008000 */
[----:B--2---:R-:W2:Y:S01]  /*4f10*/  FENCE.VIEW.ASYNC.S ;  /* 0x00000000000073c6 */ /* 0x004ea20000000000 */
[----:B------:R-:W1:Y:S08]  /*4f20*/  @!P1 LDC R12, c[0x0][0xb20] ;  /* 0x0002c800ff0c9b82 */ /* 0x000e700000000800 */
[----:B------:R-:W1:Y:S01]  /*4f30*/  @!P1 LDC R7, c[0x0][0xb0c] ;  /* 0x0002c300ff079b82 */ /* 0x000e620000000800 */
[----:B--2---:R2:W-:Y:S01]  /*4f40*/  SYNCS.ARRIVE.TRANS64.RED.A1T0 RZ, [R0+URZ], RZ ;  /* 0x000000ff00ff79a7 */ /* 0x0045e200081004ff */
[----:B---3--:R-:W-:Y:S04]  /*4f50*/  LOP3.LUT P4, RZ, R18, 0x1, RZ, 0xc0, !PT ;  /* 0x0000000112ff7812 */ /* 0x008fe8000788c0ff */
[----:B------:R-:W-:Y:S09]  /*4f60*/  P2R R113, PR, RZ, 0x10 ;  /* 0x00000010ff717803 */ /* 0x000ff20000000000 */
[----:B------:R-:W-:Y:S02]  /*4f70*/  @P4 MOV R46, R16 ;  /* 0x00000010002e4202 */ /* 0x000fe40000000f00 */
[----:B------:R-:W-:Y:S01]  /*4f80*/  @P4 LOP3.LUT R45, R17, 0xffff, RZ, 0xc0, !PT ;  /* 0x0000ffff112d4812 */ /* 0x000fe200078ec0ff */
[----:B--2-4-:R-:W-:Y:S06]  /*4f90*/  @!P0 BRA `(.L_x_85) ;  /* 0x0000000000a48947 */ /* 0x014fec0003800000 */
[----:B------:R-:W-:Y:S01]  /*4fa0*/  IMAD.HI.U32 R0, R101, R39, RZ ;  /* 0x0000002765007227 */ /* 0x000fe200078e00ff */
[----:B------:R-:W-:Y:S02]  /*4fb0*/  ISETP.NE.AND P0, PT, R38, 0x1, PT ;  /* 0x000000012600780c */ /* 0x000fe40003f05270 */
[----:B------:R-:W-:Y:S01]  /*4fc0*/  ISETP.NE.AND P2, PT, R42, 0x1, PT ;  /* 0x000000012a00780c */ /* 0x000fe20003f45270 */
[----:B------:R-:W-:Y:S01]  /*4fd0*/  IMAD.HI.U32 R4, R102, R94, RZ ;  /* 0x0000005e66047227 */ /* 0x000fe200078e00ff */
[----:B------:R-:W-:Y:S02]  /*4fe0*/  SHF.R.U32.HI R0, RZ, R99, R0 ;  /* 0x00000063ff007219 */ /* 0x000fe40000011600 */
[----:B------:R-:W-:Y:S01]  /*4ff0*/  ISETP.NE.AND P3, PT, R44, 0x1, PT ;  /* 0x000000012c00780c */ /* 0x000fe20003f65270 */
[----:B------:R-:W-:Y:S01]  /*5000*/  IMAD.HI.U32 R6, R45, R39, RZ ;  /* 0x000000272d067227 */ /* 0x000fe200078e00ff */
[-C--:B------:R-:W-:Y:S02]  /*5010*/  SHF.R.U32.HI R4, RZ, R95.reuse, R4 ;  /* 0x0000005fff047219 */ /* 0x080fe40000011604 */
[----:B------:R-:W-:Y:S01]  /*5020*/  SEL R0, R101, R0, !P0 ;  /* 0x0000000065007207 */ /* 0x000fe20004000000 */
[----:B------:R-:W-:Y:S01]  /*5030*/  IMAD.HI.U32 R5, R46, R94, RZ ;  /* 0x0000005e2e057227 */ /* 0x000fe200078e00ff */
[----:B------:R-:W-:Y:S03]  /*5040*/  SEL R4, R102, R4, !P3 ;  /* 0x0000000466047207 */ /* 0x000fe60005800000 */
[-C--:B------:R-:W-:Y:S01]  /*5050*/  IMAD.HI.U32 R3, R0, R36.reuse, RZ ;  /* 0x0000002400037227 */ /* 0x080fe200078e00ff */
[----:B------:R-:W-:Y:S03]  /*5060*/  SHF.R.U32.HI R5, RZ, R95, R5 ;  /* 0x0000005fff057219 */ /* 0x000fe60000011605 */
[----:B------:R-:W-:Y:S01]  /*5070*/  IMAD.HI.U32 R2, R4, R36, RZ ;  /* 0x0000002404027227 */ /* 0x000fe200078e00ff */
[----:B------:R-:W-:Y:S02]  /*5080*/  @P2 SHF.R.U32.HI R0, RZ, R37, R3 ;  /* 0x00000025ff002219 */ /* 0x000fe40000011603 */
[----:B------:R-:W-:Y:S02]  /*5090*/  SHF.R.U32.HI R3, RZ, R99, R6 ;  /* 0x00000063ff037219 */ /* 0x000fe40000011606 */
[----:B------:R-:W-:Y:S01]  /*50a0*/  @P2 SHF.R.U32.HI R4, RZ, R37, R2 ;  /* 0x00000025ff042219 */ /* 0x000fe20000011602 */
[----:B------:R-:W-:Y:S01]  /*50b0*/  IMAD R0, R42, R0, RZ ;  /* 0x000000002a007224 */ /* 0x000fe200078e02ff */
[----:B------:R-:W-:Y:S02]  /*50c0*/  SEL R3, R45, R3, !P0 ;  /* 0x000000032d037207 */ /* 0x000fe40004000000 */
[----:B------:R-:W-:Y:S01]  /*50d0*/  SEL R2, R46, R5, !P3 ;  /* 0x000000052e027207 */ /* 0x000fe20005800000 */
[----:B------:R-:W-:Y:S01]  /*50e0*/  IMAD R5, R42, R4, RZ ;  /* 0x000000042a057224 */ /* 0x000fe200078e02ff */
[C---:B------:R-:W-:Y:S01]  /*50f0*/  ISETP.GE.AND P0, PT, R3.reuse, R0, PT ;  /* 0x000000000300720c */ /* 0x040fe20003f06270 */
[C---:B------:R-:W-:Y:S03]  /*5100*/  IMAD.HI.U32 R0, R3.reuse, R36, RZ ;  /* 0x0000002403007227 */ /* 0x040fe600078e00ff */
[C---:B------:R-:W-:Y:S02]  /*5110*/  ISETP.GE.OR P0, PT, R2.reuse, R5, P0 ;  /* 0x000000050200720c */ /* 0x040fe40000706670 */
[----:B------:R-:W-:Y:S04]  /*5120*/  SHF.R.U32.HI R0, RZ, R37, R0 ;  /* 0x00000025ff007219 */ /* 0x000fe80000011600 */
[C---:B------:R-:W-:Y:S05]  /*5130*/  SEL R6, R3.reuse, R0, !P2 ;  /* 0x0000000003067207 */ /* 0x040fea0005000000 */
        /* <DEDUP_REMOVED lines=14> */
[----:B------:R-:W-:Y:S07]  /*5220*/  IMAD R45, R3, R38, R45 ;  /* 0x00000026032d7224 */ /* 0x000fee00078e022d */
.L_x_85:
[----:B-1----:R-:W-:Y:S01]  /*5230*/  @!P1 ISETP.NE.AND P0, PT, R8, 0x1, PT ;  /* 0x000000010800980c */ /* 0x002fe20003f05270 */
[----:B------:R-:W-:Y:S01]  /*5240*/  @!P1 IMAD.HI.U32 R0, R46, R10, RZ ;  /* 0x0000000a2e009227 */ /* 0x000fe200078e00ff */
[----:B------:R-:W-:Y:S01]  /*5250*/  @!P1 ISETP.NE.AND P2, PT, R7, 0x1, PT ;  /* 0x000000010700980c */ /* 0x000fe20003f45270 */
[----:B------:R-:W-:Y:S01]  /*5260*/  ULOP3.LUT UP0, URZ, UR53, 0x1b0, URZ, 0xc0, !UPT ;  /* 0x000001b035ff7892 */ /* 0x000fe2000f80c0ff */
[----:B------:R-:W-:Y:S01]  /*5270*/  R2UR UR42, R15 ;  /* 0x000000000f2a72ca */ /* 0x000fe200000e0000 */
[C---:B------:R-:W-:Y:S01]  /*5280*/  @!P1 IMAD.HI.U32 R2, R45.reuse, R9, RZ ;  /* 0x000000092d029227 */ /* 0x040fe200078e00ff */
[----:B------:R-:W-:Y:S02]  /*5290*/  @!P1 SHF.R.U32.HI R0, RZ, R11, R0 ;  /* 0x0000000bff009219 */ /* 0x000fe40000011600 */
[----:B------:R-:W-:Y:S01]  /*52a0*/  R2UR UR41, R14 ;  /* 0x000000000e2972ca */ /* 0x000fe200000e0000 */
[----:B------:R-:W-:Y:S01]  /*52b0*/  VIADD R114, R114, 0x1 ;  /* 0x0000000172727836 */ /* 0x000fe20000000000 */
[----:B------:R-:W-:Y:S02]  /*52c0*/  @!P1 SHF.R.U32.HI R2, RZ, R12, R2 ;  /* 0x0000000cff029219 */ /* 0x000fe40000011602 */
[----:B------:R-:W-:Y:S02]  /*52d0*/  @!P1 SEL R3, R46, R0, !P2 ;  /* 0x000000002e039207 */ /* 0x000fe40005000000 */
[----:B------:R-:W-:Y:S02]  /*52e0*/  @!P1 SEL R2, R45, R2, !P0 ;  /* 0x000000022d029207 */ /* 0x000fe40004000000 */
[----:B------:R-:W-:Y:S01]  /*52f0*/  @P4 SHF.R.U32.HI R106, RZ, 0x10, R17 ;  /* 0x00000010ff6a4819 */ /* 0x000fe20000011611 */
[----:B------:R-:W-:Y:S02]  /*5300*/  USHF.L.U32 UR42, UR42, 0x7, URZ ;  /* 0x000000072a2a7899 */ /* 0x000fe400080006ff */
[----:B------:R-:W-:Y:S02]  /*5310*/  @!P1 IMAD.IADD R0, R2, 0x1, -R3 ;  /* 0x0000000102009824 */ /* 0x000fe400078e0a03 */
[----:B------:R-:W-:Y:S01]  /*5320*/  @!P1 IMAD.IADD R2, R3, 0x1, -R2 ;  /* 0x0000000103029824 */ /* 0x000fe200078e0a02 */
[----:B------:R-:W-:Y:S01]  /*5330*/  USHF.L.U32 UR41, UR41, 0x6, URZ ;  /* 0x0000000629297899 */ /* 0x000fe200080006ff */
[----:B------:R-:W-:Y:S02]  /*5340*/  @!P1 IMAD R46, R0, R7, R46 ;  /* 0x00000007002e9224 */ /* 0x000fe400078e022e */
[----:B------:R-:W-:Y:S01]  /*5350*/  @!P1 IMAD R45, R2, R8, R45 ;  /* 0x00000008022d9224 */ /* 0x000fe200078e022d */
[----:B------:R-:W-:Y:S08]  /*5360*/  BRA.U !UP0, `(.L_x_86) ;  /* 0x00000001087c7547 */ /* 0x000ff0000b800000 */
[----:B------:R-:W1:Y:S01]  /*5370*/  LDCU.64 UR8, c[0x4][0x80] ;  /* 0x01001000ff0877ac */ /* 0x000e620008000a00 */
[----:B------:R-:W-:Y:S01]  /*5380*/  MOV R2, 0x0 ;  /* 0x0000000000027802 */ /* 0x000fe20000000f00 */
[----:B------:R-:W-:Y:S02]  /*5390*/  HFMA2 R12, -RZ, RZ, 0, 5.9604644775390625e-08 ;  /* 0x00000001ff0c7431 */ /* 0x000fe400000001ff */
[----:B------:R-:W-:Y:S01]  /*53a0*/  IMAD.MOV.U32 R8, RZ, RZ, 0x70 ;  /* 0x00000070ff087424 */ /* 0x000fe200078e00ff */
[----:B------:R2:W3:Y:S01]  /*53b0*/  LDC.64 R14, c[0x4][R2] ;  /* 0x01000000020e7b82 */ /* 0x0004e20000000a00 */
[----:B------:R-:W4:Y:S01]  /*53c0*/  LDCU.64 UR6, c[0x4][0x88] ;  /* 0x01001100ff0677ac */ /* 0x000f220008000a00 */
[----:B------:R-:W-:Y:S01]  /*53d0*/  IMAD.MOV.U32 R13, RZ, RZ, RZ ;  /* 0x000000ffff0d7224 */ /* 0x000fe200078e00ff */
[----:B------:R-:W2:Y:S01]  /*53e0*/  LDCU.64 UR4, c[0x4][0x8] ;  /* 0x01000100ff0477ac */ /* 0x000ea20008000a00 */
[----:B-1----:R-:W-:Y:S01]  /*53f0*/  MOV R5, UR9 ;  /* 0x0000000900057c02 */ /* 0x002fe20008000f00 */
[----:B------:R-:W-:Y:S01]  /*5400*/  IMAD.U32 R4, RZ, RZ, UR8 ;  /* 0x00000008ff047e24 */ /* 0x000fe2000f8e00ff */
[----:B----4-:R-:W-:Y:S01]  /*5410*/  MOV R7, UR7 ;  /* 0x0000000700077c02 */ /* 0x010fe20008000f00 */
[----:B------:R-:W-:Y:S01]  /*5420*/  IMAD.U32 R6, RZ, RZ, UR6 ;  /* 0x00000006ff067e24 */ /* 0x000fe2000f8e00ff */
[----:B--2---:R-:W-:Y:S01]  /*5430*/  MOV R11, UR5 ;  /* 0x00000005000b7c02 */ /* 0x004fe20008000f00 */
[----:B------:R-:W-:Y:S02]  /*5440*/  IMAD.U32 R10, RZ, RZ, UR4 ;  /* 0x00000004ff0a7e24 */ /* 0x000fe4000f8e00ff */
[----:B------:R-:W-:Y:S07]  /*5450*/  LEPC R20, `(.L_x_87) ;  /* 0x000000001014794e */ /* 0x000fee0000000000 */
[----:B---3-5:R-:W-:Y:S05]  /*5460*/  CALL.ABS.NOINC R14 ;  /* 0x000000000e007343 */ /* 0x028fea0003c00000 */
.L_x_87:
[----:B------:R-:W1:Y:S01]  /*5470*/  LDCU.64 UR8, c[0x4][0x80] ;  /* 0x01001000ff0877ac */ /* 0x000e620008000a00 */
[----:B------:R-:W2:Y:S01]  /*5480*/  LDC.64 R2, c[0x4][R2] ;  /* 0x0100000002027b82 */ /* 0x000ea20000000a00 */
[----:B------:R-:W-:Y:S02]  /*5490*/  HFMA2 R12, -RZ, RZ, 0, 5.9604644775390625e-08 ;  /* 0x00000001ff0c7431 */ /* 0x000fe400000001ff */
[----:B------:R-:W-:Y:S02]  /*54a0*/  IMAD.MOV.U32 R8, RZ, RZ, 0x70 ;  /* 0x00000070ff087424 */ /* 0x000fe400078e00ff */
[----:B------:R-:W-:Y:S01]  /*54b0*/  IMAD.MOV.U32 R13, RZ, RZ, RZ ;  /* 0x000000ffff0d7224 */ /* 0x000fe200078e00ff */
[----:B------:R-:W3:Y:S01]  /*54c0*/  LDCU.64 UR6, c[0x4][0x88] ;  /* 0x01001100ff0677ac */ /* 0x000ee20008000a00 */
[----:B------:R-:W4:Y:S01]  /*54d0*/  LDCU.64 UR4, c[0x4][0x8] ;  /* 0x01000100ff0477ac */ /* 0x000f220008000a00 */
[----:B-1----:R-:W-:Y:S02]  /*54e0*/  MOV R4, UR8 ;  /* 0x0000000800047c02 */ /* 0x002fe40008000f00 */
[----:B------:R-:W-:Y:S02]  /*54f0*/  MOV R5, UR9 ;  /* 0x0000000900057c02 */ /* 0x000fe40008000f00 */
[----:B---3--:R-:W-:Y:S01]  /*5500*/  MOV R7, UR7 ;  /* 0x0000000700077c02 */ /* 0x008fe20008000f00 */
[----:B------:R-:W-:Y:S01]  /*5510*/  IMAD.U32 R6, RZ, RZ, UR6 ;  /* 0x00000006ff067e24 */ /* 0x000fe2000f8e00ff */
[----:B----4-:R-:W-:Y:S01]  /*5520*/  MOV R11, UR5 ;  /* 0x00000005000b7c02 */ /* 0x010fe20008000f00 */
[----:B------:R-:W-:Y:S02]  /*5530*/  IMAD.U32 R10, RZ, RZ, UR4 ;  /* 0x00000004ff0a7e24 */ /* 0x000fe4000f8e00ff */
[----:B------:R-:W-:Y:S07]  /*5540*/  LEPC R20, `(.L_x_86) ;  /* 0x000000001014794e */ /* 0x000fee0000000000 */
[----:B--2---:R-:W-:Y:S05]  /*5550*/  CALL.ABS.NOINC R2 ;  /* 0x0000000002007343 */ /* 0x004fea0003c00000 */
.L_x_86:
[----:B------:R-:W-:Y:S02]  /*5560*/  ISETP.NE.U32.AND P0, PT, RZ, UR38, PT ;  /* 0x00000026ff007c0c */ /* 0x000fe4000bf05070 */
[C---:B------:R-:W-:Y:S02]  /*5570*/  ISETP.NE.U32.AND P1, PT, R92.reuse, RZ, PT ;  /* 0x000000ff5c00720c */ /* 0x040fe40003f25070 */
[----:B------:R-:W-:Y:S02]  /*5580*/  ISETP.NE.U32.AND P4, PT, R92, RZ, PT ;  /* 0x000000ff5c00720c */ /* 0x000fe40003f85070 */
[----:B------:R-:W-:Y:S02]  /*5590*/  ISETP.NE.AND.EX P0, PT, RZ, UR39, PT, P0 ;  /* 0x00000027ff007c0c */ /* 0x000fe4000bf05300 */
[C---:B------:R-:W-:Y:S02]  /*55a0*/  ISETP.NE.AND.EX P1, PT, R93.reuse, RZ, PT, P1 ;  /* 0x000000ff5d00720c */ /* 0x040fe40003f25310 */
[----:B------:R-:W-:Y:S02]  /*55b0*/  ISETP.NE.AND.EX P4, PT, R93, RZ, P0, P4 ;  /* 0x000000ff5d00720c */ /* 0x000fe40000785340 */
[----:B------:R-:W-:Y:S02]  /*55c0*/  ISETP.NE.U32.AND P5, PT, R88, RZ, PT ;  /* 0x000000ff5800720c */ /* 0x000fe40003fa5070 */
[----:B------:R-:W-:Y:S02]  /*55d0*/  ISETP.NE.U32.AND P3, PT, RZ, UR38, PT ;  /* 0x00000026ff007c0c */ /* 0x000fe4000bf65070 */
[----:B------:R-:W-:Y:S02]  /*55e0*/  PLOP3.LUT P2, PT, PT, PT, PT, 0x8, 0x80 ;  /* 0x000000000080781c */ /* 0x000fe40003f4e170 */
[----:B------:R-:W-:Y:S02]  /*55f0*/  ISETP.NE.AND.EX P5, PT, R89, RZ, PT, P5 ;  /* 0x000000ff5900720c */ /* 0x000fe40003fa5350 */
[----:B------:R-:W-:Y:S03]  /*5600*/  ISETP.NE.AND.EX P3, PT, RZ, UR39, PT, P3 ;  /* 0x00000027ff007c0c */ /* 0x000fe6000bf65330 */
[----:B------:R-:W-:Y:S01]  /*5610*/  @!P4 PLOP3.LUT P2, PT, P1, PT, PT, 0x80, 0x8 ;  /* 0x000000000008c81c */ /* 0x000fe20000f4f070 */
[----:B------:R-:W-:Y:S01]  /*5620*/  @!UPT UIADD3 URZ, UPT, UPT, URZ, URZ, URZ ;  /* 0x000000fffffff290 */ /* 0x000fe2000fffe0ff */
[----:B------:R-:W-:Y:S11]  /*5630*/  @!P1 BRA `(.L_x_88) ;  /* 0x00000000002c9947 */ /* 0x000ff60003800000 */
[----:B------:R-:W-:Y:S01]  /*5640*/  ISETP.NE.U32.AND P0, PT, R90, RZ, PT ;  /* 0x000000ff5a00720c */ /* 0x000fe20003f05070 */
[----:B------:R-:W-:Y:S03]  /*5650*/  IMAD.MOV.U32 R98, RZ, RZ, 0x1 ;  /* 0x00000001ff627424 */ /* 0x000fe600078e00ff */
[----:B------:R-:W-:Y:S11]  /*5660*/  ISETP.NE.AND.EX P0, PT, R91, RZ, PT, P0 ;  /* 0x000000ff5b00720c */ /* 0x000ff60003f05300 */
[----:B------:R-:W-:Y:S02]  /*5670*/  @!UPT UIADD3 URZ, UPT, UPT, URZ, URZ, URZ ;  /* 0x000000fffffff290 */ /* 0x000fe4000fffe0ff */
[----:B------:R-:W1:Y:S01]  /*5680*/  @P0 LDC.64 R2, c[0x0][0x888] ;  /* 0x00022200ff020b82 */ /* 0x000e620000000a00 */
[----:B------:R-:W-:Y:S04]  /*5690*/  @P0 IMAD R0, R92, UR36, RZ ;  /* 0x000000245c000c24 */ /* 0x000fe8000f8e02ff */
[----:B-1----:R-:W-:Y:S04]  /*56a0*/  @P0 IMAD.WIDE R2, R0, 0x4, R2 ;  /* 0x0000000400020825 */ /* 0x002fe800078e0202 */
[----:B------:R-:W-:Y:S01]  /*56b0*/  HFMA2 R0, -RZ, RZ, 0, 5.9604644775390625e-08 ;  /* 0x00000001ff007431 */ /* 0x000fe200000001ff */
[----:B-----5:R1:W5:Y:S04]  /*56c0*/  @P0 LDG.E R48, desc[UR46][R2.64] ;  /* 0x0000002e02300981 */ /* 0x020368000c1e1900 */
[----:B------:R-:W-:Y:S01]  /*56d0*/  @!P0 PRMT R98, R0, 0x7610, R98 ;  /* 0x0000761000628816 */ /* 0x000fe20000000062 */
[----:B-1----:R-:W2:Y:S06]  /*56e0*/  @!P0 LDC R48, c[0x0][0x880] ;  /* 0x00022000ff308b82 */ /* 0x002eac0000000800 */
.L_x_88:
[----:B------:R-:W-:Y:S05]  /*56f0*/  @!P5 BRA `(.L_x_89) ;  /* 0x000000000020d947 */ /* 0x000fea0003800000 */
[----:B------:R-:W-:Y:S04]  /*5700*/  ISETP.NE.U32.AND P0, PT, R86, RZ, PT ;  /* 0x000000ff5600720c */ /* 0x000fe80003f05070 */
[----:B------:R-:W-:Y:S11]  /*5710*/  ISETP.NE.AND.EX P0, PT, R87, RZ, PT, P0 ;  /* 0x000000ff5700720c */ /* 0x000ff60003f05300 */
[----:B------:R-:W-:Y:S02]  /*5720*/  @!UPT UIADD3 URZ, UPT, UPT, URZ, URZ, URZ ;  /* 0x000000fffffff290 */ /* 0x000fe4000fffe0ff */
[----:B------:R-:W1:Y:S01]  /*5730*/  @P0 LDC.64 R2, c[0x0][0x8a8] ;  /* 0x00022a00ff020b82 */ /* 0x000e620000000a00 */
[----:B------:R-:W-:Y:S04]  /*5740*/  @P0 IMAD R0, R88, UR36, RZ ;  /* 0x0000002458000c24 */ /* 0x000fe8000f8e02ff */
[----:B-1----:R-:W-:Y:S05]  /*5750*/  @P0 IMAD.WIDE R2, R0, 0x4, R2 ;  /* 0x0000000400020825 */ /* 0x002fea00078e0202 */
[----:B-----5:R1:W5:Y:S02]  /*5760*/  @P0 LDG.E R47, desc[UR46][R2.64] ;  /* 0x0000002e022f0981 */ /* 0x020364000c1e1900 */
[----:B-1----:R-:W3:Y:S02]  /*5770*/  @!P0 LDC R47, c[0x0][0x8a0] ;  /* 0x00022800ff2f8b82 */ /* 0x002ee40000000800 */
.L_x_89:
[----:B--2--5:R-:W-:Y:S01]  /*5780*/  FSETP.NEU.AND P0, PT, R48, RZ, PT ;  /* 0x000000ff3000720b */ /* 0x024fe20003f0d000 */
[----:B------:R-:W-:Y:S01]  /*5790*/  USHF.R.S32.HI UR4, URZ, 0x1f, UR36 ;  /* 0x0000001fff047899 */ /* 0x000fe20008011424 */
[----:B------:R-:W-:Y:S01]  /*57a0*/  SEL R4, RZ, 0xffffffff, P3 ;  /* 0xffffffffff047807 */ /* 0x000fe20001800000 */
[----:B------:R-:W-:Y:S01]  /*57b0*/  IMAD.U32 R0, RZ, RZ, UR42 ;  /* 0x0000002aff007e24 */ /* 0x000fe2000f8e00ff */
[----:B------:R-:W-:Y:S01]  /*57c0*/  @!P4 LOP3.LUT P3, RZ, R98, 0xff, RZ, 0xc0, !PT ;  /* 0x000000ff62ffc812 */ /* 0x000fe2000786c0ff */
[----:B------:R-:W1:Y:S01]  /*57d0*/  LDCU UR5, c[0x0][0x8c8] ;  /* 0x00011900ff0577ac */ /* 0x000e620008000800 */
[----:B------:R-:W-:Y:S02]  /*57e0*/  @!P4 SEL R2, RZ, 0xffffffff, P0 ;  /* 0xffffffffff02c807 */ /* 0x000fe40000000000 */
[----:B------:R-:W-:Y:S01]  /*57f0*/  IADD3 R8, P5, PT, R110, UR42, RZ ;  /* 0x0000002a6e087c10 */ /* 0x000fe2000ffbe0ff */
[----:B------:R-:W-:Y:S01]  /*5800*/  UISETP.NE.U32.AND UP0, UPT, UR44, URZ, UPT ;  /* 0x000000ff2c00728c */ /* 0x000fe2000bf05070 */
[----:B------:R-:W-:Y:S01]  /*5810*/  @P2 SEL R2, R4, R2, !P3 ;  /* 0x0000000204022207 */ /* 0x000fe20005800000 */
[----:B------:R-:W-:Y:S01]  /*5820*/  ULOP3.LUT UR6, UR52, 0x1, URZ, 0x3c, !UPT ;  /* 0x0000000134067892 */ /* 0x000fe2000f8e3cff */
[----:B------:R-:W-:Y:S01]  /*5830*/  LEA.HI.X.SX32 R9, R0, RZ, 0x1, P5 ;  /* 0x000000ff00097211 */ /* 0x000fe200028f0eff */
[----:B------:R-:W-:Y:S01]  /*5840*/  IMAD R0, R40, UR4, RZ ;  /* 0x0000000428007c24 */ /* 0x000fe2000f8e02ff */
[----:B------:R-:W-:Y:S01]  /*5850*/  @!P4 LOP3.LUT R2, R2, 0x1, RZ, 0xc0, !PT ;  /* 0x000000010202c812 */ /* 0x000fe200078ec0ff */
[----:B------:R-:W-:Y:S02]  /*5860*/  UISETP.NE.AND.EX UP0, UPT, UR45, URZ, UPT, UP0 ;  /* 0x000000ff2d00728c */ /* 0x000fe4000bf05300 */
[----:B------:R-:W-:Y:S01]  /*5870*/  IMAD R0, R41, UR36, R0 ;  /* 0x0000002429007c24 */ /* 0x000fe2000f8e0200 */
[----:B------:R-:W-:Y:S01]  /*5880*/  ISETP.NE.U32.OR P6, PT, R2, 0x1, P4 ;  /* 0x000000010200780c */ /* 0x000fe200027c5470 */
[----:B------:R-:W-:Y:S03]  /*5890*/  IMAD.WIDE.U32 R8, R40, UR36, R8 ;  /* 0x0000002428087c25 */ /* 0x000fe6000f8e0008 */
[----:B------:R-:W-:Y:S01]  /*58a0*/  P2R R115, PR, RZ, 0x40 ;  /* 0x00000040ff737803 */ /* 0x000fe20000000000 */
[----:B------:R-:W-:Y:S01]  /*58b0*/  IMAD.IADD R2, R9, 0x1, R0 ;  /* 0x0000000109027824 */ /* 0x000fe200078e0200 */
[C---:B------:R-:W-:Y:S01]  /*58c0*/  LEA R6, P2, R8.reuse, UR44, 0x1 ;  /* 0x0000002c08067c11 */ /* 0x040fe2000f8408ff */
[----:B------:R-:W-:Y:S02]  /*58d0*/  IMAD.U32 R0, RZ, RZ, UR56 ;  /* 0x00000038ff007e24 */ /* 0x000fe4000f8e00ff */
[----:B------:R-:W-:Y:S01]  /*58e0*/  IMAD.U32 R76, RZ, RZ, UR6 ;  /* 0x00000006ff4c7e24 */ /* 0x000fe2000f8e00ff */
[----:B------:R-:W-:Y:S01]  /*58f0*/  LEA.HI.X R7, R8, UR45, R2, 0x1, P2 ;  /* 0x0000002d08077c11 */ /* 0x000fe200090f0c02 */
[----:B-1----:R-:W-:Y:S01]  /*5900*/  IMAD.U32 R2, RZ, RZ, UR5 ;  /* 0x00000005ff027e24 */ /* 0x002fe2000f8e00ff */
[----:B------:R-:W-:Y:S02]  /*5910*/  LEA R0, R0, UR48, 0x3 ;  /* 0x0000003000007c11 */ /* 0x000fe4000f8e18ff */
[----:B------:R-:W-:Y:S01]  /*5920*/  @P6 SHF.L.U32 R3, R76, 0x1f, RZ ;  /* 0x0000001f4c036819 */ /* 0x000fe200000006ff */
[----:B------:R-:W-:Y:S06]  /*5930*/  BRA.U !UP0, `(.L_x_90) ;  /* 0x0000000108187547 */ /* 0x000fec000b800000 */
[----:B------:R-:W-:Y:S01]  /*5940*/  ISETP.LE.AND P2, PT, R100, UR41, PT ;  /* 0x0000002964007c0c */ /* 0x000fe2000bf43270 */
[----:B------:R-:W-:Y:S05]  /*5950*/  VIADD R2, R110, UR42 ;  /* 0x0000002a6e027c36 */ /* 0x000fea0008000000 */
[----:B------:R-:W-:Y:S02]  /*5960*/  ISETP.GE.OR P2, PT, R2, UR49, P2 ;  /* 0x0000003102007c0c */ /* 0x000fe40009746670 */
[----:B------:R-:W-:Y:S11]  /*5970*/  PRMT R2, RZ, 0x7610, R2 ;  /* 0x00007610ff027816 */ /* 0x000ff60000000002 */
[----:B------:R-:W2:Y:S02]  /*5980*/  @!P2 LDG.E.U16 R2, desc[UR46][R6.64] ;  /* 0x0000002e0602a981 */ /* 0x000ea4000c1e1500 */
[----:B--2---:R-:W-:Y:S07]  /*5990*/  HADD2.F32 R2, -RZ, R2.H0_H0 ;  /* 0x20000002ff027230 */ /* 0x004fee0000004100 */
.L_x_90:
[----:B------:R1:W2:Y:S01]  /*59a0*/  @P6 SYNCS.PHASECHK.TRANS64.TRYWAIT P3, [R0+URZ+0x80], R3 ;  /* 0x00008003000065a7 */ /* 0x0002a200080611ff */
[----:B------:R-:W-:Y:S01]  /*59b0*/  IMAD.U32 R68, RZ, RZ, UR56 ;  /* 0x00000038ff447e24 */ /* 0x000fe2000f8e00ff */
[----:B------:R-:W-:Y:S01]  /*59c0*/  LEA R69, R84, UR48, 0x3 ;  /* 0x0000003054457c11 */ /* 0x000fe2000f8e18ff */
[----:B------:R-:W-:Y:S01]  /*59d0*/  IMAD.SHL.U32 R118, R105, 0x10, RZ ;  /* 0x0000001069767824 */ /* 0x000fe200078e00ff */
[----:B------:R-:W-:Y:S01]  /*59e0*/  LOP3.LUT P4, R116, R98, 0xff, RZ, 0xc0, !PT ;  /* 0x000000ff62747812 */ /* 0x000fe2000788c0ff */
[----:B------:R-:W-:Y:S01]  /*59f0*/  IMAD.SHL.U32 R68, R68, 0x2000, RZ ;  /* 0x0000200044447824 */ /* 0x000fe200078e00ff */
[----:B------:R-:W-:Y:S01]  /*5a00*/  SEL R5, RZ, 0xffffffff, P0 ;  /* 0xffffffffff057807 */ /* 0x000fe20000000000 */
[----:B------:R-:W-:Y:S01]  /*5a10*/  IMAD.SHL.U32 R117, R104, 0x10, RZ ;  /* 0x0000001068757824 */ /* 0x000fe200078e00ff */
[----:B------:R-:W-:Y:S01]  /*5a20*/  BSSY B1, `(.L_x_91) ;  /* 0x0000032000017945 */ /* 0x000fe20003800000 */
[----:B------:R-:W-:Y:S01]  /*5a30*/  IMAD.IADD R63, R111, 0x1, R68 ;  /* 0x000000016f3f7824 */ /* 0x000fe200078e0244 */
[----:B------:R-:W-:Y:S01]  /*5a40*/  @P1 SEL R5, R4, R5, !P4 ;  /* 0x0000000504051207 */ /* 0x000fe20006000000 */
[----:B------:R-:W-:Y:S01]  /*5a50*/  IMAD.MOV.U32 R71, RZ, RZ, 0x1 ;  /* 0x00000001ff477424 */ /* 0x000fe200078e00ff */
[----:B------:R-:W-:Y:S01]  /*5a60*/  CS2R R82, SRZ ;  /* 0x0000000000527805 */ /* 0x000fe2000001ff00 */
[----:B------:R-:W-:Y:S01]  /*5a70*/  IMAD.IADD R62, R63, 0x1, R118 ;  /* 0x000000013f3e7824 */ /* 0x000fe200078e0276 */
[----:B------:R-:W-:Y:S01]  /*5a80*/  LOP3.LUT R5, R5, 0x1, RZ, 0xc0, !PT ;  /* 0x0000000105057812 */ /* 0x000fe200078ec0ff */
[----:B------:R-:W-:Y:S01]  /*5a90*/  IMAD R51, R84, 0x40, R85 ;  /* 0x0000004054337824 */ /* 0x000fe200078e0255 */
[----:B------:R-:W-:Y:S01]  /*5aa0*/  CS2R R80, SRZ ;  /* 0x0000000000507805 */ /* 0x000fe2000001ff00 */
[----:B------:R-:W-:Y:S01]  /*5ab0*/  IMAD.U32 R70, RZ, RZ, UR56 ;  /* 0x00000038ff467e24 */ /* 0x000fe2000f8e00ff */
[----:B------:R-:W-:Y:S02]  /*5ac0*/  ISETP.NE.U32.AND P0, PT, R5, 0x1, PT ;  /* 0x000000010500780c */ /* 0x000fe40003f05070 */
[----:B------:R-:W-:Y:S02]  /*5ad0*/  CS2R R74, SRZ ;  /* 0x00000000004a7805 */ /* 0x000fe4000001ff00 */
[----:B------:R-:W-:Y:S02]  /*5ae0*/  CS2R R72, SRZ ;  /* 0x0000000000487805 */ /* 0x000fe4000001ff00 */
[----:B------:R-:W-:Y:S02]  /*5af0*/  CS2R R66, SRZ ;  /* 0x0000000000427805 */ /* 0x000fe4000001ff00 */
[----:B------:R-:W-:Y:S02]  /*5b00*/  P2R R77, PR, RZ, 0x1 ;  /* 0x00000001ff4d7803 */ /* 0x000fe40000000000 */
[----:B------:R-:W-:Y:S02]  /*5b10*/  CS2R R64, SRZ ;  /* 0x0000000000407805 */ /* 0x000fe4000001ff00 */
[----:B------:R-:W-:Y:S02]  /*5b20*/  CS2R R58, SRZ ;  /* 0x00000000003a7805 */ /* 0x000fe4000001ff00 */
[----:B-1----:R-:W-:Y:S02]  /*5b30*/  SHF.L.U32 R3, R108, 0x1f, RZ ;  /* 0x0000001f6c037819 */ /* 0x002fe400000006ff */
[----:B------:R-:W-:Y:S01]  /*5b40*/  CS2R R56, SRZ ;  /* 0x0000000000387805 */ /* 0x000fe2000001ff00 */
[----:B------:R-:W-:Y:S01]  /*5b50*/  IMAD.IADD R61, R63, 0x1, R117 ;  /* 0x000000013f3d7824 */ /* 0x000fe200078e0275 */
[----:B------:R1:W4:Y:S01]  /*5b60*/  SYNCS.PHASECHK.TRANS64.TRYWAIT P2, [R69+URZ+0xe0], R3 ;  /* 0x0000e003450075a7 */ /* 0x00032200080411ff */
[----:B------:R-:W-:Y:S01]  /*5b70*/  IMAD.IADD R60, R109, 0x1, R62 ;  /* 0x000000016d3c7824 */ /* 0x000fe200078e023e */
[----:B--2---:R-:W-:Y:S01]  /*5b80*/  @P6 SEL R71, RZ, 0x1, !P3 ;  /* 0x00000001ff476807 */ /* 0x004fe20005800000 */
[----:B-1----:R-:W-:Y:S06]  /*5b90*/  @!P6 BRA `(.L_x_92) ;  /* 0x000000000068e947 */ /* 0x002fec0003800000 */
[----:B------:R-:W-:Y:S01]  /*5ba0*/  ISETP.NE.AND P0, PT, R71, RZ, PT ;  /* 0x000000ff4700720c */ /* 0x000fe20003f05270 */
[----:B------:R-:W-:Y:S01]  /*5bb0*/  BSSY B0, `(.L_x_93) ;  /* 0x000000d000007945 */ /* 0x000fe20003800000 */
[----:B------:R-:W-:Y:S02]  /*5bc0*/  CS2R R58, SRZ ;  /* 0x00000000003a7805 */ /* 0x000fe4000001ff00 */
[----:B------:R-:W-:Y:S02]  /*5bd0*/  CS2R R56, SRZ ;  /* 0x0000000000387805 */ /* 0x000fe4000001ff00 */
[----:B------:R-:W-:Y:S02]  /*5be0*/  CS2R R66, SRZ ;  /* 0x0000000000427805 */ /* 0x000fe4000001ff00 */
[----:B------:R-:W-:Y:S02]  /*5bf0*/  CS2R R64, SRZ ;  /* 0x0000000000407805 */ /* 0x000fe4000001ff00 */
[----:B------:R-:W-:Y:S02]  /*5c00*/  CS2R R74, SRZ ;  /* 0x00000000004a7805 */ /* 0x000fe4000001ff00 */
[----:B------:R-:W-:Y:S02]  /*5c10*/  CS2R R72, SRZ ;  /* 0x0000000000487805 */ /* 0x000fe4000001ff00 */
[----:B------:R-:W-:Y:S02]  /*5c20*/  CS2R R82, SRZ ;  /* 0x0000000000527805 */ /* 0x000fe4000001ff00 */
[----:B------:R-:W-:Y:S01]  /*5c30*/  CS2R R80, SRZ ;  /* 0x0000000000507805 */ /* 0x000fe2000001ff00 */
[----:B------:R-:W-:Y:S06]  /*5c40*/  @P0 BRA `(.L_x_94) ;  /* 0x00000000000c0947 */ /* 0x000fec0003800000 */
[----:B------:R-:W-:Y:S04]  /*5c50*/  SHF.L.U32 R4, R76, 0x1f, RZ ;  /* 0x0000001f4c047819 */ /* 0x000fe800000006ff */
[----:B------:R-:W1:Y:S02]  /*5c60*/  SYNCS.PHASECHK.TRANS64.TRYWAIT P0, [R0+URZ+0x80], R4 ;  /* 0x00008004000075a7 */ /* 0x000e6400080011ff */
[----:B-1----:R-:W-:Y:S05]  /*5c70*/  @!P0 BRA `(.L_x_95) ;  /* 0x0000002400b08947 */ /* 0x002fea0003800000 */
.L_x_94:
[----:B------:R-:W-:Y:S05]  /*5c80*/  BSYNC B0 ;  /* 0x0000000000007941 */ /* 0x000fea0003800000 */
.L_x_93:
[----:B------:R-:W-:Y:S01]  /*5c90*/  ISETP.NE.AND P0, PT, R77, RZ, PT ;  /* 0x000000ff4d00720c */ /* 0x000fe20003f05270 */
[----:B------:R-:W-:Y:S04]  /*5ca0*/  UIADD3 UR5, UPT, UPT, UR56, 0x1, URZ ;  /* 0x0000000138057890 */ /* 0x000fe8000fffe0ff */
[----:B------:R-:W-:Y:S04]  /*5cb0*/  UISETP.NE.AND UP0, UPT, UR5, 0x3, UPT ;  /* 0x000000030500788c */ /* 0x000fe8000bf05270 */
[----:B------:R-:W-:Y:S02]  /*5cc0*/  USEL UR4, URZ, 0x1, UP0 ;  /* 0x00000001ff047887 */ /* 0x000fe40008000000 */
[----:B------:R-:W-:Y:S02]  /*5cd0*/  USEL UR5, UR5, URZ, UP0 ;  /* 0x000000ff05057287 */ /* 0x000fe40008000000 */
[----:B------:R2:W1:Y:S02]  /*5ce0*/  @P0 LDS.128 R56, [R63] ;  /* 0x000000003f380984 */ /* 0x0004640000000c00 */
[----:B------:R-:W-:Y:S02]  /*5cf0*/  LOP3.LUT R76, R76, UR4, RZ, 0x3c, !PT ;  /* 0x000000044c4c7c12 */ /* 0x000fe4000f8e3cff */
[----:B------:R2:W1:Y:S01]  /*5d00*/  @P0 LDS.128 R64, [R62+0x10] ;  /* 0x000010003e400984 */ /* 0x0004620000000c00 */
[----:B------:R-:W-:Y:S03]  /*5d10*/  IMAD.U32 R70, RZ, RZ, UR5 ;  /* 0x00000005ff467e24 */ /* 0x000fe6000f8e00ff */
[----:B------:R2:W1:Y:S04]  /*5d20*/  @P0 LDS.128 R72, [R61+0x20] ;  /* 0x000020003d480984 */ /* 0x0004680000000c00 */
[----:B------:R2:W1:Y:S02]  /*5d30*/  @P0 LDS.128 R80, [R60+0x10] ;  /* 0x000010003c500984 */ /* 0x0004640000000c00 */
.L_x_92:
[----:B------:R-:W-:Y:S05]  /*5d40*/  BSYNC B1 ;  /* 0x0000000000017941 */ /* 0x000fea0003800000 */
.L_x_91:
[----:B-1----:R-:W-:Y:S04]  /*5d50*/  SHF.R.U32.HI R0, RZ, 0x15, R51 ;  /* 0x00000015ff007819 */ /* 0x002fe80000011633 */
[----:B------:R-:W-:Y:S01]  /*5d60*/  LOP3.LUT P0, RZ, R0, 0x3, R103, 0x48, !PT ;  /* 0x0000000300ff7812 */ /* 0x000fe20007804867 */
[----:B------:R-:W-:Y:S01]  /*5d70*/  @!UPT UIADD3 URZ, UPT, UPT, URZ, URZ, URZ ;  /* 0x000000fffffff290 */ /* 0x000fe2000fffe0ff */
[----:B----4-:R-:W-:Y:S11]  /*5d80*/  @P2 BRA `(.L_x_96) ;  /* 0x0000000000082947 */ /* 0x010ff60003800000 */
[----:B------:R-:W1:Y:S02]  /*5d90*/  SYNCS.PHASECHK.TRANS64.TRYWAIT P1, [R69+URZ+0xe0], R3 ;  /* 0x0000e003450075a7 */ /* 0x000e6400080211ff */
[----:B-1----:R-:W-:Y:S05]  /*5da0*/  @!P1 BRA `(.L_x_97) ;  /* 0x0000002400789947 */ /* 0x002fea0003800000 */
.L_x_96:
[----:B------:R-:W-:Y:S05]  /*5db0*/  @!P0 BRA `(.L_x_98) ;  /* 0x0000000000408947 */ /* 0x000fea0003800000 */
[----:B------:R-:W4:Y:S01]  /*5dc0*/  LDCU.64 UR8, c[0x4][0x70] ;  /* 0x01000e00ff0877ac */ /* 0x000f220008000a00 */
[----:B------:R-:W-:Y:S01]  /*5dd0*/  MOV R15, 0x0 ;  /* 0x00000000000f7802 */ /* 0x000fe20000000f00 */
[----:B------:R-:W-:Y:S02]  /*5de0*/  HFMA2 R12, -RZ, RZ, 0, 5.9604644775390625e-08 ;  /* 0x00000001ff0c7431 */ /* 0x000fe400000001ff */
[----:B------:R-:W-:Y:S02]  /*5df0*/  IMAD.MOV.U32 R8, RZ, RZ, 0x192 ;  /* 0x00000192ff087424 */ /* 0x000fe400078e00ff */
[----:B------:R-:W-:Y:S01]  /*5e00*/  IMAD.MOV.U32 R13, RZ, RZ, RZ ;  /* 0x000000ffff0d7224 */ /* 0x000fe200078e00ff */
[----:B------:R-:W5:Y:S01]  /*5e10*/  LDCU.64 UR6, c[0x4][0x78] ;  /* 0x01000f00ff0677ac */ /* 0x000f620008000a00 */
[----:B------:R-:W1:Y:S01]  /*5e20*/  LDC.64 R14, c[0x4][R15] ;  /* 0x010000000f0e7b82 */ /* 0x000e620000000a00 */
[----:B------:R-:W2:Y:S01]  /*5e30*/  LDCU.64 UR4, c[0x4][0x10] ;  /* 0x01000200ff0477ac */ /* 0x000ea20008000a00 */
[----:B----4-:R-:W-:Y:S01]  /*5e40*/  MOV R5, UR9 ;  /* 0x0000000900057c02 */ /* 0x010fe20008000f00 */
[----:B------:R-:W-:Y:S01]  /*5e50*/  IMAD.U32 R4, RZ, RZ, UR8 ;  /* 0x00000008ff047e24 */ /* 0x000fe2000f8e00ff */
[----:B-----5:R-:W-:Y:S01]  /*5e60*/  MOV R7, UR7 ;  /* 0x0000000700077c02 */ /* 0x020fe20008000f00 */
[----:B------:R-:W-:Y:S01]  /*5e70*/  IMAD.U32 R6, RZ, RZ, UR6 ;  /* 0x00000006ff067e24 */ /* 0x000fe2000f8e00ff */
[----:B--2---:R-:W-:Y:S01]  /*5e80*/  MOV R11, UR5 ;  /* 0x00000005000b7c02 */ /* 0x004fe20008000f00 */
[----:B------:R-:W-:Y:S02]  /*5e90*/  IMAD.U32 R10, RZ, RZ, UR4 ;  /* 0x00000004ff0a7e24 */ /* 0x000fe4000f8e00ff */
[----:B------:R-:W-:Y:S07]  /*5ea0*/  LEPC R20, `(.L_x_98) ;  /* 0x000000001014794e */ /* 0x000fee0000000000 */
[----:B-1-3--:R-:W-:Y:S05]  /*5eb0*/  CALL.ABS.NOINC R14 ;  /* 0x000000000e007343 */ /* 0x00afea0003c00000 */
.L_x_98:
[----:B------:R-:W-:Y:S05]  /*5ec0*/  WARPSYNC.ALL ;  /* 0x0000000000007948 */ /* 0x000fea0003800000 */
[----:B------:R-:W-:Y:S01]  /*5ed0*/  R2UR UR4, R51 ;  /* 0x00000000330472ca */ /* 0x000fe200000e0000 */
[--C-:B------:R-:W-:Y:S01]  /*5ee0*/  HADD2.F32 R49, -RZ, R56.reuse.H0_H0 ;  /* 0x20000038ff317230 */ /* 0x100fe20000004100 */
[----:B------:R-:W-:Y:S01]  /*5ef0*/  ISETP.NE.AND P0, PT, R112, RZ, PT ;  /* 0x000000ff7000720c */ /* 0x000fe20003f05270 */
[----:B------:R-:W-:Y:S01]  /*5f00*/  HADD2.F32 R50, -RZ, R56.H1_H1 ;  /* 0x30000038ff327230 */ /* 0x000fe20000004100 */
[----:B------:R-:W-:Y:S09]  /*5f10*/  BSSY.RECONVERGENT B0, `(.L_x_99) ;  /* 0x0000083000007945 */ /* 0x000ff20003800200 */
[----:B------:R-:W3:Y:S02]  /*5f20*/  LDTM.x32 R4, tmem[UR4] ;  /* 0x00000004000479ee */ /* 0x000ee400082c0000 */
[C-C-:B---3--:R-:W-:Y:S01]  /*5f30*/  FFMA R0, R47.reuse, R4, R2.reuse ;  /* 0x000000042f007223 */ /* 0x148fe20000000002 */
[C-C-:B-1----:R-:W-:Y:S01]  /*5f40*/  FFMA R3, R47.reuse, R5, R2.reuse ;  /* 0x000000052f037223 */ /* 0x142fe20000000002 */
[C-C-:B------:R-:W-:Y:S01]  /*5f50*/  FFMA R6, R47.reuse, R6, R2.reuse ;  /* 0x000000062f067223 */ /* 0x140fe20000000002 */
        /* <DEDUP_REMOVED lines=26> */
[--C-:B------:R-:W-:Y:S02]  /*6100*/  HADD2.F32 R32, -RZ, R57.reuse.H0_H0 ;  /* 0x20000039ff207230 */ /* 0x100fe40000004100 */
[C-C-:B------:R-:W-:Y:S01]  /*6110*/  FFMA R29, R47.reuse, R33, R2.reuse ;  /* 0x000000212f1d7223 */ /* 0x140fe20000000002 */
[----:B------:R-:W-:Y:S02]  /*6120*/  HADD2.F32 R33, -RZ, R57.H1_H1 ;  /* 0x30000039ff217230 */ /* 0x000fe40000004100 */
[C-C-:B------:R-:W-:Y:S01]  /*6130*/  FFMA R34, R47.reuse, R34, R2.reuse ;  /* 0x000000222f227223 */ /* 0x140fe20000000002 */
[----:B------:R-:W-:Y:S01]  /*6140*/  FFMA R35, R47, R35, R2 ;  /* 0x000000232f237223 */ /* 0x000fe20000000002 */
[C---:B------:R-:W-:Y:S01]  /*6150*/  FFMA R0, R48.reuse, R49, R0 ;  /* 0x0000003130007223 */ /* 0x040fe20000000000 */
[--C-:B------:R-:W-:Y:S02]  /*6160*/  HADD2.F32 R49, -RZ, R58.reuse.H0_H0 ;  /* 0x2000003aff317230 */ /* 0x100fe40000004100 */
[C---:B------:R-:W-:Y:S01]  /*6170*/  FFMA R3, R48.reuse, R50, R3 ;  /* 0x0000003230037223 */ /* 0x040fe20000000003 */
[C---:B------:R-:W-:Y:S01]  /*6180*/  FFMA R6, R48.reuse, R32, R6 ;  /* 0x0000002030067223 */ /* 0x040fe20000000006 */
[----:B------:R-:W-:Y:S02]  /*6190*/  HADD2.F32 R32, -RZ, R58.H1_H1 ;  /* 0x3000003aff207230 */ /* 0x000fe40000004100 */
[C---:B------:R-:W-:Y:S01]  /*61a0*/  FFMA R7, R48.reuse, R33, R7 ;  /* 0x0000002130077223 */ /* 0x040fe20000000007 */
[C---:B------:R-:W-:Y:S01]  /*61b0*/  FFMA R4, R48.reuse, R49, R4 ;  /* 0x0000003130047223 */ /* 0x040fe20000000004 */
[----:B------:R-:W-:Y:S01]  /*61c0*/  F2FP.F16.F32.PACK_AB R52, R3, R0 ;  /* 0x000000000334723e */ /* 0x000fe200000000ff */
[--C-:B------:R-:W-:Y:S02]  /*61d0*/  HADD2.F32 R0, -RZ, R59.reuse.H0_H0 ;  /* 0x2000003bff007230 */ /* 0x100fe40000004100 */
[C---:B------:R-:W-:Y:S01]  /*61e0*/  FFMA R5, R48.reuse, R32, R5 ;  /* 0x0000002030057223 */ /* 0x040fe20000000005 */
[----:B------:R-:W-:Y:S01]  /*61f0*/  HADD2.F32 R3, -RZ, R59.H1_H1 ;  /* 0x3000003bff037230 */ /* 0x000fe20000004100 */
[----:B------:R-:W-:Y:S01]  /*6200*/  F2FP.F16.F32.PACK_AB R53, R7, R6 ;  /* 0x000000060735723e */ /* 0x000fe200000000ff */
[----:B------:R-:W-:Y:S02]  /*6210*/  HADD2.F32 R6, -RZ, R83.H1_H1 ;  /* 0x30000053ff067230 */ /* 0x000fe40000004100 */
[C---:B------:R-:W-:Y:S01]  /*6220*/  FFMA R10, R48.reuse, R0, R10 ;  /* 0x00000000300a7223 */ /* 0x040fe2000000000a */
[--C-:B------:R-:W-:Y:S02]  /*6230*/  HADD2.F32 R0, -RZ, R64.reuse.H0_H0 ;  /* 0x20000040ff007230 */ /* 0x100fe40000004100 */
[C---:B------:R-:W-:Y:S01]  /*6240*/  FFMA R11, R48.reuse, R3, R11 ;  /* 0x00000003300b7223 */ /* 0x040fe2000000000b */
[----:B------:R-:W-:Y:S01]  /*6250*/  F2FP.F16.F32.PACK_AB R54, R5, R4 ;  /* 0x000000040536723e */ /* 0x000fe200000000ff */
[----:B------:R-:W-:Y:S02]  /*6260*/  HADD2.F32 R3, -RZ, R64.H1_H1 ;  /* 0x30000040ff037230 */ /* 0x000fe40000004100 */
[C---:B------:R-:W-:Y:S01]  /*6270*/  FFMA R8, R48.reuse, R0, R8 ;  /* 0x0000000030087223 */ /* 0x040fe20000000008 */
[--C-:B------:R-:W-:Y:S01]  /*6280*/  HADD2.F32 R4, -RZ, R65.reuse.H0_H0 ;  /* 0x20000041ff047230 */ /* 0x100fe20000004100 */
[----:B------:R-:W-:Y:S01]  /*6290*/  F2FP.F16.F32.PACK_AB R55, R11, R10 ;  /* 0x0000000a0b37723e */ /* 0x000fe200000000ff */
[----:B------:R-:W-:Y:S02]  /*62a0*/  HADD2.F32 R0, -RZ, R65.H1_H1 ;  /* 0x30000041ff007230 */ /* 0x000fe40000004100 */
[C---:B------:R-:W-:Y:S01]  /*62b0*/  FFMA R9, R48.reuse, R3, R9 ;  /* 0x0000000330097223 */ /* 0x040fe20000000009 */
[--C-:B------:R-:W-:Y:S02]  /*62c0*/  HADD2.F32 R3, -RZ, R66.reuse.H0_H0 ;  /* 0x20000042ff037230 */ /* 0x100fe40000004100 */
[C---:B------:R-:W-:Y:S01]  /*62d0*/  FFMA R14, R48.reuse, R4, R14 ;  /* 0x00000004300e7223 */ /* 0x040fe2000000000e */
[----:B------:R1:W-:Y:S01]  /*62e0*/  STS.128 [R63], R52 ;  /* 0x000000343f007388 */ /* 0x0003e20000000c00 */
[C---:B------:R-:W-:Y:S01]  /*62f0*/  FFMA R15, R48.reuse, R0, R15 ;  /* 0x00000000300f7223 */ /* 0x040fe2000000000f */
[----:B------:R-:W-:Y:S02]  /*6300*/  HADD2.F32 R0, -RZ, R66.H1_H1 ;  /* 0x30000042ff007230 */ /* 0x000fe40000004100 */
[C---:B------:R-:W-:Y:S01]  /*6310*/  FFMA R12, R48.reuse, R3, R12 ;  /* 0x00000003300c7223 */ /* 0x040fe2000000000c */
[--C-:B------:R-:W-:Y:S01]  /*6320*/  HADD2.F32 R4, -RZ, R67.reuse.H0_H0 ;  /* 0x20000043ff047230 */ /* 0x100fe20000004100 */
[----:B------:R-:W-:Y:S01]  /*6330*/  F2FP.F16.F32.PACK_AB R8, R9, R8 ;  /* 0x000000080908723e */ /* 0x000fe200000000ff */
[--C-:B------:R-:W-:Y:S02]  /*6340*/  HADD2.F32 R3, -RZ, R72.reuse.H0_H0 ;  /* 0x20000048ff037230 */ /* 0x100fe40000004100 */
[C---:B------:R-:W-:Y:S01]  /*6350*/  FFMA R13, R48.reuse, R0, R13 ;  /* 0x00000000300d7223 */ /* 0x040fe2000000000d */
[----:B------:R-:W-:Y:S02]  /*6360*/  HADD2.F32 R0, -RZ, R67.H1_H1 ;  /* 0x30000043ff007230 */ /* 0x000fe40000004100 */
[C---:B------:R-:W-:Y:S01]  /*6370*/  FFMA R18, R48.reuse, R4, R18 ;  /* 0x0000000430127223 */ /* 0x040fe20000000012 */
[----:B------:R-:W-:Y:S01]  /*6380*/  HADD2.F32 R4, -RZ, R72.H1_H1 ;  /* 0x30000048ff047230 */ /* 0x000fe20000004100 */
[----:B------:R-:W-:Y:S01]  /*6390*/  F2FP.F16.F32.PACK_AB R9, R15, R14 ;  /* 0x0000000e0f09723e */ /* 0x000fe200000000ff */
[----:B------:R-:W-:Y:S02]  /*63a0*/  HADD2.F32 R5, -RZ, R83.H0_H0 ;  /* 0x20000053ff057230 */ /* 0x000fe40000004100 */
[C---:B------:R-:W-:Y:S01]  /*63b0*/  FFMA R19, R48.reuse, R0, R19 ;  /* 0x0000000030137223 */ /* 0x040fe20000000013 */
[--C-:B------:R-:W-:Y:S02]  /*63c0*/  HADD2.F32 R0, -RZ, R73.reuse.H0_H0 ;  /* 0x20000049ff007230 */ /* 0x100fe40000004100 */
[C---:B------:R-:W-:Y:S01]  /*63d0*/  FFMA R16, R48.reuse, R3, R16 ;  /* 0x0000000330107223 */ /* 0x040fe20000000010 */
[C---:B------:R-:W-:Y:S01]  /*63e0*/  FFMA R17, R48.reuse, R4, R17 ;  /* 0x0000000430117223 */ /* 0x040fe20000000011 */
[----:B------:R-:W-:Y:S01]  /*63f0*/  HADD2.F32 R3, -RZ, R73.H1_H1 ;  /* 0x30000049ff037230 */ /* 0x000fe20000004100 */
[----:B------:R-:W-:Y:S01]  /*6400*/  F2FP.F16.F32.PACK_AB R10, R13, R12 ;  /* 0x0000000c0d0a723e */ /* 0x000fe200000000ff */
[C---:B------:R-:W-:Y:S01]  /*6410*/  FFMA R22, R48.reuse, R0, R22 ;  /* 0x0000000030167223 */ /* 0x040fe20000000016 */
[--C-:B------:R-:W-:Y:S01]  /*6420*/  HADD2.F32 R0, -RZ, R74.reuse.H0_H0 ;  /* 0x2000004aff007230 */ /* 0x100fe20000004100 */
[----:B------:R-:W-:Y:S01]  /*6430*/  F2FP.F16.F32.PACK_AB R11, R19, R18 ;  /* 0x00000012130b723e */ /* 0x000fe200000000ff */
[C---:B------:R-:W-:Y:S01]  /*6440*/  FFMA R23, R48.reuse, R3, R23 ;  /* 0x0000000330177223 */ /* 0x040fe20000000017 */
[----:B------:R-:W-:Y:S01]  /*6450*/  HADD2.F32 R3, -RZ, R74.H1_H1 ;  /* 0x3000004aff037230 */ /* 0x000fe20000004100 */
[----:B------:R-:W-:Y:S01]  /*6460*/  F2FP.F16.F32.PACK_AB R16, R17, R16 ;  /* 0x000000101110723e */ /* 0x000fe200000000ff */
[C---:B------:R-:W-:Y:S01]  /*6470*/  FFMA R20, R48.reuse, R0, R20 ;  /* 0x0000000030147223 */ /* 0x040fe20000000014 */
[----:B------:R1:W-:Y:S01]  /*6480*/  STS.128 [R62+0x10], R8 ;  /* 0x000010083e007388 */ /* 0x0003e20000000c00 */
[--C-:B------:R-:W-:Y:S02]  /*6490*/  HADD2.F32 R4, -RZ, R75.reuse.H0_H0 ;  /* 0x2000004bff047230 */ /* 0x100fe40000004100 */
[C---:B------:R-:W-:Y:S01]  /*64a0*/  FFMA R21, R48.reuse, R3, R21 ;  /* 0x0000000330157223 */ /* 0x040fe20000000015 */
[----:B------:R-:W-:Y:S01]  /*64b0*/  HADD2.F32 R0, -RZ, R75.H1_H1 ;  /* 0x3000004bff007230 */ /* 0x000fe20000004100 */
[----:B------:R-:W-:Y:S01]  /*64c0*/  F2FP.F16.F32.PACK_AB R17, R23, R22 ;  /* 0x000000161711723e */ /* 0x000fe200000000ff */
[--C-:B------:R-:W-:Y:S02]  /*64d0*/  HADD2.F32 R3, -RZ, R80.reuse.H0_H0 ;  /* 0x20000050ff037230 */ /* 0x100fe40000004100 */
[C---:B------:R-:W-:Y:S01]  /*64e0*/  FFMA R26, R48.reuse, R4, R26 ;  /* 0x00000004301a7223 */ /* 0x040fe2000000001a */
[--C-:B------:R-:W-:Y:S02]  /*64f0*/  HADD2.F32 R4, -RZ, R81.reuse.H0_H0 ;  /* 0x20000051ff047230 */ /* 0x100fe40000004100 */
[C---:B------:R-:W-:Y:S01]  /*6500*/  FFMA R27, R48.reuse, R0, R27 ;  /* 0x00000000301b7223 */ /* 0x040fe2000000001b */
[----:B------:R-:W-:Y:S02]  /*6510*/  HADD2.F32 R0, -RZ, R80.H1_H1 ;  /* 0x30000050ff007230 */ /* 0x000fe40000004100 */
[C---:B------:R-:W-:Y:S01]  /*6520*/  FFMA R24, R48.reuse, R3, R24 ;  /* 0x0000000330187223 */ /* 0x040fe20000000018 */
[--C-:B------:R-:W-:Y:S01]  /*6530*/  HADD2.F32 R3, -RZ, R82.reuse.H0_H0 ;  /* 0x20000052ff037230 */ /* 0x100fe20000004100 */
[----:B------:R-:W-:Y:S01]  /*6540*/  F2FP.F16.F32.PACK_AB R18, R21, R20 ;  /* 0x000000141512723e */ /* 0x000fe200000000ff */
[C---:B------:R-:W-:Y:S01]  /*6550*/  FFMA R25, R48.reuse, R0, R25 ;  /* 0x0000000030197223 */ /* 0x040fe20000000019 */
[----:B------:R-:W-:Y:S02]  /*6560*/  HADD2.F32 R0, -RZ, R81.H1_H1 ;  /* 0x30000051ff007230 */ /* 0x000fe40000004100 */
[C---:B------:R-:W-:Y:S01]  /*6570*/  FFMA R30, R48.reuse, R4, R30 ;  /* 0x00000004301e7223 */ /* 0x040fe2000000001e */
[----:B------:R-:W-:Y:S01]  /*6580*/  HADD2.F32 R4, -RZ, R82.H1_H1 ;  /* 0x30000052ff047230 */ /* 0x000fe20000004100 */
[----:B------:R-:W-:Y:S01]  /*6590*/  F2FP.F16.F32.PACK_AB R19, R27, R26 ;  /* 0x0000001a1b13723e */ /* 0x000fe200000000ff */
[C---:B------:R-:W-:Y:S01]  /*65a0*/  FFMA R31, R48.reuse, R0, R31 ;  /* 0x00000000301f7223 */ /* 0x040fe2000000001f */
[C---:B------:R-:W-:Y:S02]  /*65b0*/  FFMA R28, R48.reuse, R3, R28 ;  /* 0x00000003301c7223 */ /* 0x040fe4000000001c */
[C---:B------:R-:W-:Y:S01]  /*65c0*/  FFMA R29, R48.reuse, R4, R29 ;  /* 0x00000004301d7223 */ /* 0x040fe2000000001d */
[----:B------:R1:W-:Y:S01]  /*65d0*/  STS.128 [R61+0x20], R16 ;  /* 0x000020103d007388 */ /* 0x0003e20000000c00 */
[C---:B------:R-:W-:Y:S01]  /*65e0*/  FFMA R34, R48.reuse, R5, R34 ;  /* 0x0000000530227223 */ /* 0x040fe20000000022 */
[----:B------:R-:W-:Y:S01]  /*65f0*/  FFMA R35, R48, R6, R35 ;  /* 0x0000000630237223 */ /* 0x000fe20000000023 */
[----:B------:R-:W-:Y:S02]  /*6600*/  F2FP.F16.F32.PACK_AB R24, R25, R24 ;  /* 0x000000181918723e */ /* 0x000fe400000000ff */
[----:B------:R-:W-:Y:S02]  /*6610*/  F2FP.F16.F32.PACK_AB R25, R31, R30 ;  /* 0x0000001e1f19723e */ /* 0x000fe400000000ff */
[----:B------:R-:W-:Y:S02]  /*6620*/  F2FP.F16.F32.PACK_AB R26, R29, R28 ;  /* 0x0000001c1d1a723e */ /* 0x000fe400000000ff */
[----:B------:R-:W-:Y:S05]  /*6630*/  F2FP.F16.F32.PACK_AB R27, R35, R34 ;  /* 0x00000022231b723e */ /* 0x000fea00000000ff */
[----:B------:R1:W-:Y:S01]  /*6640*/  STS.128 [R60+0x10], R24 ;  /* 0x000010183c007388 */ /* 0x0003e20000000c00 */
[----:B------:R-:W-:Y:S01]  /*6650*/  @!PT LDS RZ, [RZ] ;  /* 0x00000000fffff984 */ /* 0x000fe20000000800 */
[----:B------:R-:W-:Y:S01]  /*6660*/  @!PT LDS RZ, [RZ] ;  /* 0x00000000fffff984 */ /* 0x000fe20000000800 */
[----:B------:R-:W-:Y:S01]  /*6670*/  @!PT LDS RZ, [RZ] ;  /* 0x00000000fffff984 */ /* 0x000fe20000000800 */
[----:B------:R-:W-:Y:S01]  /*6680*/  @!PT LDS RZ, [RZ] ;  /* 0x00000000fffff984 */ /* 0x000fe20000000800 */
[----:B------:R3:W-:Y:S07]  /*6690*/  MEMBAR.ALL.CTA ;  /* 0x0000000000007992 */ /* 0x0007ee0000008000 */
[----:B---3--:R-:W3:Y:S02]  /*66a0*/  FENCE.VIEW.ASYNC.S ;  /* 0x00000000000073c6 */ /* 0x008ee40000000000 */
[----:B---3--:R-:W-:Y:S06]  /*66b0*/  BAR.SYNC.DEFER_BLOCKING 0x1, 0x80 ;  /* 0x0042000000007b1d */ /* 0x008fec0000010000 */
[----:B------:R-:W-:Y:S05]  /*66c0*/  @P0 BRA `(.L_x_100) ;  /* 0x00000000001c0947 */ /* 0x000fea0003800000 */
[----:B------:R-:W-:Y:S01]  /*66d0*/  R2UR UR4, R68 ;  /* 0x00000000440472ca */ /* 0x000fe200000e0000 */
[----:B------:R-:W-:Y:S01]  /*66e0*/  UIADD3 UR6, UP0, UPT, UR54, 0x680, URZ ;  /* 0x0000068036067890 */ /* 0x000fe2000ff1e0ff */
[----:B------:R-:W-:Y:S03]  /*66f0*/  UMOV UR43, UR36 ;  /* 0x00000024002b7c82 */ /* 0x000fe60008000000 */
[----:B------:R-:W-:Y:S08]  /*6700*/  UIADD3.X UR7, UPT, UPT, URZ, UR55, URZ, UP0, !UPT ;  /* 0x00000037ff077290 */ /* 0x000ff000087fe4ff */
[----:B------:R-:W-:Y:S09]  /*6710*/  UIADD3 UR40, UPT, UPT, UR48, 0x200, UR4 ;  /* 0x0000020030287890 */ /* 0x000ff2000fffe004 */
[----:B------:R3:W-:Y:S02]  /*6720*/  UTMASTG.3D [UR40], [UR6] ;  /* 0x00000028060073b5 */ /* 0x0007e40008010000 */
[----:B---3--:R0:W-:Y:S02]  /*6730*/  UTMACMDFLUSH ;  /* 0x00000000000079b7 */ /* 0x0081e40000000000 */
.L_x_100:
[----:B------:R-:W-:Y:S05]  /*6740*/  BSYNC.RECONVERGENT B0 ;  /* 0x0000000000007941 */ /* 0x000fea0003800200 */
.L_x_99:
[----:B------:R-:W-:Y:S01]  /*6750*/  UIADD3 UR40, UPT, UPT, UR56, 0x1, URZ ;  /* 0x0000000138287890 */ /* 0x000fe2000fffe0ff */
[----:B------:R-:W-:Y:S03]  /*6760*/  BSSY.RECONVERGENT B0, `(.L_x_101) ;  /* 0x0000005000007945 */ /* 0x000fe60003800200 */
[----:B------:R-:W-:Y:S04]  /*6770*/  UISETP.NE.AND UP0, UPT, UR40, 0x3, UPT ;  /* 0x000000032800788c */ /* 0x000fe8000bf05270 */
[----:B------:R-:W-:Y:S01]  /*6780*/  USEL UR43, UR40, URZ, UP0 ;  /* 0x000000ff282b7287 */ /* 0x000fe20008000000 */
[----:B------:R-:W-:Y:S11]  /*6790*/  @P0 BRA `(.L_x_102) ;  /* 0x0000000000040947 */ /* 0x000ff60003800000 */
[----:B------:R-:W-:Y:S04]  /*67a0*/  DEPBAR.LE SB0, 0x1 ;  /* 0x000080400000791a */ /* 0x000fe80000000000 */
.L_x_102:
[----:B------:R-:W-:Y:S05]  /*67b0*/  BSYNC.RECONVERGENT B0 ;  /* 0x0000000000007941 */ /* 0x000fea0003800200 */
.L_x_101:
[----:B------:R-:W-:Y:S01]  /*67c0*/  BAR.SYNC.DEFER_BLOCKING 0x1, 0x80 ;  /* 0x0042000000007b1d */ /* 0x000fe20000010000 */
[----:B------:R-:W-:Y:S01]  /*67d0*/  ISETP.NE.AND P1, PT, R115, RZ, PT ;  /* 0x000000ff7300720c */ /* 0x000fe20003f25270 */
[----:B------:R-:W-:Y:S01]  /*67e0*/  UISETP.NE.AND UP0, UPT, UR51, URZ, UPT ;  /* 0x000000ff3300728c */ /* 0x000fe2000bf05270 */
[----:B------:R-:W-:Y:S11]  /*67f0*/  LEA R3, R70, UR48, 0x3 ;  /* 0x0000003046037c11 */ /* 0x000ff6000f8e18ff */
[----:B------:R-:W-:Y:S01]  /*6800*/  @P1 SHF.L.U32 R4, R76, 0x1f, RZ ;  /* 0x0000001f4c041819 */ /* 0x000fe200000006ff */
[----:B------:R-:W-:Y:S06]  /*6810*/  BRA.U !UP0, `(.L_x_103) ;  /* 0x0000000108247547 */ /* 0x000fec000b800000 */
[----:B------:R-:W-:Y:S01]  /*6820*/  IMAD.U32 R5, RZ, RZ, UR50 ;  /* 0x00000032ff057e24 */ /* 0x000fe2000f8e00ff */
[----:B------:R-:W-:Y:S01]  /*6830*/  MOV R0, UR37 ;  /* 0x0000002500007c02 */ /* 0x000fe20008000f00 */
[----:B------:R-:W-:Y:S03]  /*6840*/  UIADD3 UR50, UPT, UPT, UR50, 0x1, URZ ;  /* 0x0000000132327890 */ /* 0x000fe6000fffe0ff */
[----:B------:R-:W-:Y:S01]  /*6850*/  @P1 LEA R5, R5, UR48, 0x3 ;  /* 0x0000003005051c11 */ /* 0x000fe2000f8e18ff */
[----:B------:R-:W-:Y:S04]  /*6860*/  UISETP.NE.AND UP0, UPT, UR50, 0x3, UPT ;  /* 0x000000033200788c */ /* 0x000fe8000bf05270 */
[----:B------:R-:W-:Y:S01]  /*6870*/  @P1 VIADD R5, R5, 0x98 ;  /* 0x0000009805051836 */ /* 0x000fe20000000000 */
[----:B------:R-:W-:Y:S04]  /*6880*/  USEL UR50, UR50, URZ, UP0 ;  /* 0x000000ff32327287 */ /* 0x000fe80008000000 */
[----:B------:R-:W-:Y:S04]  /*6890*/  @P1 PRMT R0, R0, 0x654, R5 ;  /* 0x0000065400001816 */ /* 0x000fe80000000005 */
[----:B------:R3:W-:Y:S04]  /*68a0*/  @P1 SYNCS.ARRIVE.TRANS64.RED.A1T0 RZ, [R0+URZ], RZ ;  /* 0x000000ff00ff19a7 */ /* 0x0007e800081004ff */
.L_x_103:
[----:B------:R-:W4:Y:S01]  /*68b0*/  @P1 SYNCS.PHASECHK.TRANS64.TRYWAIT P0, [R3+URZ+0x80], R4 ;  /* 0x00008004030015a7 */ /* 0x000f2200080011ff */
[----:B------:R-:W-:Y:S01]  /*68c0*/  BSSY B1, `(.L_x_104) ;  /* 0x0000015000017945 */ /* 0x000fe20003800000 */
[----:B----4-:R-:W-:Y:S03]  /*68d0*/  @P1 SEL R71, RZ, 0x1, !P0 ;  /* 0x00000001ff471807 */ /* 0x010fe60004000000 */
[----:B------:R-:W-:Y:S05]  /*68e0*/  @!P1 BRA `(.L_x_105) ;  /* 0x0000000000489947 */ /* 0x000fea0003800000 */
[----:B------:R-:W-:Y:S01]  /*68f0*/  ISETP.NE.AND P1, PT, R77, RZ, PT ;  /* 0x000000ff4d00720c */ /* 0x000fe20003f25270 */
[----:B------:R-:W-:Y:S01]  /*6900*/  BSSY B0, `(.L_x_106) ;  /* 0x000000a000007945 */ /* 0x000fe20003800000 */
[----:B------:R-:W-:Y:S11]  /*6910*/  ISETP.NE.AND P0, PT, R71, RZ, PT ;  /* 0x000000ff4700720c */ /* 0x000ff60003f05270 */
[----:B------:R-:W-:Y:S04]  /*6920*/  @P1 IMAD R70, R70, 0x2000, R111 ;  /* 0x0000200046461824 */ /* 0x000fe800078e026f */
[----:B------:R-:W-:Y:S01]  /*6930*/  @P1 IMAD.IADD R5, R118, 0x1, R70 ;  /* 0x0000000176051824 */ /* 0x000fe200078e0246 */
[----:B------:R-:W-:Y:S03]  /*6940*/  @P1 IADD3 R4, PT, PT, R117, R70, RZ ;  /* 0x0000004675041210 */ /* 0x000fe60007ffe0ff */
[----:B---3--:R-:W-:Y:S01]  /*6950*/  @P1 IMAD.IADD R0, R109, 0x1, R5 ;  /* 0x000000016d001824 */ /* 0x008fe200078e0205 */
[----:B------:R-:W-:Y:S06]  /*6960*/  @P0 BRA `(.L_x_107) ;  /* 0x00000000000c0947 */ /* 0x000fec0003800000 */
[----:B------:R-:W-:Y:S04]  /*6970*/  SHF.L.U32 R76, R76, 0x1f, RZ ;  /* 0x0000001f4c4c7819 */ /* 0x000fe800000006ff */
[----:B------:R-:W3:Y:S02]  /*6980*/  SYNCS.PHASECHK.TRANS64.TRYWAIT P0, [R3+URZ+0x80], R76 ;  /* 0x0000804c030075a7 */ /* 0x000ee400080011ff */
[----:B---3--:R-:W-:Y:S05]  /*6990*/  @!P0 BRA `(.L_x_108) ;  /* 0x0000001800908947 */ /* 0x008fea0003800000 */
.L_x_107:
[----:B------:R-:W-:Y:S05]  /*69a0*/  BSYNC B0 ;  /* 0x0000000000007941 */ /* 0x000fea0003800000 */
.L_x_106:
[----:B------:R-:W-:Y:S11]  /*69b0*/  ISETP.NE.AND P0, PT, R77, RZ, PT ;  /* 0x000000ff4d00720c */ /* 0x000ff60003f05270 */
[----:B------:R-:W-:Y:S02]  /*69c0*/  @!UPT UIADD3 URZ, UPT, UPT, URZ, URZ, URZ ;  /* 0x000000fffffff290 */ /* 0x000fe4000fffe0ff */
[----:B------:R4:W1:Y:S04]  /*69d0*/  @P0 LDS.128 R56, [R70] ;  /* 0x0000000046380984 */ /* 0x0008680000000c00 */
[----:B------:R4:W1:Y:S04]  /*69e0*/  @P0 LDS.128 R72, [R4+0x20] ;  /* 0x0000200004480984 */ /* 0x0008680000000c00 */
[----:B------:R4:W1:Y:S04]  /*69f0*/  @P0 LDS.128 R64, [R5+0x10] ;  /* 0x0000100005400984 */ /* 0x0008680000000c00 */
[----:B------:R4:W1:Y:S02]  /*6a00*/  @P0 LDS.128 R80, [R0+0x10] ;  /* 0x0000100000500984 */ /* 0x0008640000000c00 */
.L_x_105:
[----:B------:R-:W-:Y:S05]  /*6a10*/  BSYNC B1 ;  /* 0x0000000000017941 */ /* 0x000fea0003800000 */
.L_x_104:
[----:B---34-:R-:W-:Y:S05]  /*6a20*/  VIADD R0, R51, 0x20 ;  /* 0x0000002033007836 */ /* 0x018fea0000000000 */
[----:B------:R-:W-:Y:S04]  /*6a30*/  SHF.R.U32.HI R0, RZ, 0x15, R0 ;  /* 0x00000015ff007819 */ /* 0x000fe80000011600 */
[----:B------:R-:W-:Y:S11]  /*6a40*/  LOP3.LUT P0, RZ, R0, 0x3, R103, 0x48, !PT ;  /* 0x0000000300ff7812 */ /* 0x000ff60007804867 */
[----:B------:R-:W-:Y:S02]  /*6a50*/  @!UPT UIADD3 URZ, UPT, UPT, URZ, URZ, URZ ;  /* 0x000000fffffff290 */ /* 0x000fe4000fffe0ff */
[----:B------:R-:W-:Y:S05]  /*6a60*/  @!P0 BRA `(.L_x_109) ;  /* 0x0000000000408947 */ /* 0x000fea0003800000 */
[----:B------:R-:W3:Y:S01]  /*6a70*/  LDCU.64 UR8, c[0x4][0x70] ;  /* 0x01000e00ff0877ac */ /* 0x000ee20008000a00 */
[----:B------:R-:W-:Y:S01]  /*6a80*/  MOV R15, 0x0 ;  /* 0x00000000000f7802 */ /* 0x000fe20000000f00 */
[----:B------:R-:W-:Y:S02]  /*6a90*/  HFMA2 R12, -RZ, RZ, 0, 5.9604644775390625e-08 ;  /* 0x00000001ff0c7431 */ /* 0x000fe400000001ff */
[----:B-1----:R-:W-:Y:S02]  /*6aa0*/  IMAD.MOV.U32 R8, RZ, RZ, 0x192 ;  /* 0x00000192ff087424 */ /* 0x002fe400078e00ff */
[----:B------:R-:W-:Y:S01]  /*6ab0*/  IMAD.MOV.U32 R13, RZ, RZ, RZ ;  /* 0x000000ffff0d7224 */ /* 0x000fe200078e00ff */
[----:B------:R-:W1:Y:S01]  /*6ac0*/  LDCU.64 UR6, c[0x4][0x78] ;  /* 0x01000f00ff0677ac */ /* 0x000e620008000a00 */
[----:B------:R-:W4:Y:S01]  /*6ad0*/  LDC.64 R14, c[0x4][R15] ;  /* 0x010000000f0e7b82 */ /* 0x000f220000000a00 */
[----:B------:R-:W5:Y:S01]  /*6ae0*/  LDCU.64 UR4, c[0x4][0x10] ;  /* 0x01000200ff0477ac */ /* 0x000f620008000a00 */
[----:B---3--:R-:W-:Y:S01]  /*6af0*/  MOV R5, UR9 ;  /* 0x0000000900057c02 */ /* 0x008fe20008000f00 */
[----:B------:R-:W-:Y:S01]  /*6b00*/  IMAD.U32 R4, RZ, RZ, UR8 ;  /* 0x00000008ff047e24 */ /* 0x000fe2000f8e00ff */
[----:B-1----:R-:W-:Y:S01]  /*6b10*/  MOV R7, UR7 ;  /* 0x0000000700077c02 */ /* 0x002fe20008000f00 */
[----:B------:R-:W-:Y:S01]  /*6b20*/  IMAD.U32 R6, RZ, RZ, UR6 ;  /* 0x00000006ff067e24 */ /* 0x000fe2000f8e00ff */
[----:B-----5:R-:W-:Y:S01]  /*6b30*/  MOV R11, UR5 ;  /* 0x00000005000b7c02 */ /* 0x020fe20008000f00 */
[----:B------:R-:W-:Y:S02]  /*6b40*/  IMAD.U32 R10, RZ, RZ, UR4 ;  /* 0x00000004ff0a7e24 */ /* 0x000fe4000f8e00ff */
[----:B------:R-:W-:Y:S07]  /*6b50*/  LEPC R20, `(.L_x_109) ;  /* 0x000000001014794e */ /* 0x000fee0000000000 */
[----:B--2-4-:R-:W-:Y:S05]  /*6b60*/  CALL.ABS.NOINC R14 ;  /* 0x000000000e007343 */ /* 0x014fea0003c00000 */
.L_x_109:
[----:B------:R-:W-:Y:S01]  /*6b70*/  ISETP.NE.AND P0, PT, R112, RZ, PT ;  /* 0x000000ff7000720c */ /* 0x000fe20003f05270 */
[----:B------:R-:W-:Y:S05]  /*6b80*/  WARPSYNC.ALL ;  /* 0x0000000000007948 */ /* 0x000fea0003800000 */
[----:B------:R-:W-:Y:S01]  /*6b90*/  R2UR UR4, R51 ;  /* 0x00000000330472ca */ /* 0x000fe200000e0000 */
[--C-:B-1----:R-:W-:Y:S01]  /*6ba0*/  HADD2.F32 R49, -RZ, R56.reuse.H0_H0 ;  /* 0x20000038ff317230 */ /* 0x102fe20000004100 */
[----:B------:R-:W-:Y:S01]  /*6bb0*/  R2UR UR5, R69 ;  /* 0x00000000450572ca */ /* 0x000fe200000e0000 */
[----:B------:R-:W-:Y:S01]  /*6bc0*/  HADD2.F32 R50, -RZ, R56.H1_H1 ;  /* 0x30000038ff327230 */ /* 0x000fe20000004100 */
[----:B------:R-:W-:Y:S01]  /*6bd0*/  USHF.L.U32 UR8, UR43, 0xd, URZ ;  /* 0x0000000d2b087899 */ /* 0x000fe200080006ff */
[--C-:B------:R-:W-:Y:S01]  /*6be0*/  HADD2.F32 R51, -RZ, R57.reuse.H0_H0 ;  /* 0x20000039ff337230 */ /* 0x100fe20000004100 */
[----:B------:R-:W-:Y:S01]  /*6bf0*/  BSSY.RECONVERGENT B0, `(.L_x_110) ;  /* 0x000008b000007945 */ /* 0x000fe20003800200 */
[----:B------:R-:W-:Y:S02]  /*6c00*/  HADD2.F32 R52, -RZ, R57.H1_H1 ;  /* 0x30000039ff347230 */ /* 0x000fe40000004100 */
[--C-:B------:R-:W-:Y:S02]  /*6c10*/  HADD2.F32 R53, -RZ, R58.reuse.H0_H0 ;  /* 0x2000003aff357230 */ /* 0x100fe40000004100 */
[----:B------:R-:W-:Y:S02]  /*6c20*/  HADD2.F32 R54, -RZ, R58.H1_H1 ;  /* 0x3000003aff367230 */ /* 0x000fe40000004100 */
[----:B------:R-:W1:Y:S01]  /*6c30*/  LDTM.x32 R4, tmem[UR4+0x20] ;  /* 0x00002004000479ee */ /* 0x000e6200082c0000 */
[----:B------:R-:W-:Y:S01]  /*6c40*/  NOP ;  /* 0x0000000000007918 */ /* 0x000fe20000000000 */
[----:B------:R-:W-:Y:S01]  /*6c50*/  UIADD3 UR5, UPT, UPT, UR5, 0x100, URZ ;  /* 0x0000010005057890 */ /* 0x000fe2000fffe0ff */
[--C-:B------:R-:W-:Y:S02]  /*6c60*/  HADD2.F32 R55, -RZ, R59.reuse.H0_H0 ;  /* 0x2000003bff377230 */ /* 0x100fe40000004100 */
[----:B------:R-:W-:Y:S01]  /*6c70*/  HADD2.F32 R56, -RZ, R59.H1_H1 ;  /* 0x3000003bff387230 */ /* 0x000fe20000004100 */
[----:B------:R-:W-:Y:S01]  /*6c80*/  UPRMT UR5, UR37, 0x654, UR5 ;  /* 0x0000065425057896 */ /* 0x000fe20008000005 */
[--C-:B------:R-:W-:Y:S02]  /*6c90*/  HADD2.F32 R57, -RZ, R64.reuse.H0_H0 ;  /* 0x20000040ff397230 */ /* 0x100fe40000004100 */
[----:B------:R-:W-:Y:S02]  /*6ca0*/  HADD2.F32 R58, -RZ, R64.H1_H1 ;  /* 0x30000040ff3a7230 */ /* 0x000fe40000004100 */
[--C-:B------:R-:W-:Y:S02]  /*6cb0*/  HADD2.F32 R59, -RZ, R65.reuse.H0_H0 ;  /* 0x20000041ff3b7230 */ /* 0x100fe40000004100 */
[----:B--2---:R-:W-:Y:S02]  /*6cc0*/  HADD2.F32 R60, -RZ, R65.H1_H1 ;  /* 0x30000041ff3c7230 */ /* 0x004fe40000004100 */
[----:B-1----:R-:W-:Y:S01]  /*6cd0*/  SYNCS.ARRIVE.TRANS64.RED.A1T0 RZ, [UR5], RZ ;  /* 0x000000ffffff79a7 */ /* 0x002fe20008100405 */
[--C-:B------:R-:W-:Y:S02]  /*6ce0*/  HADD2.F32 R61, -RZ, R66.reuse.H0_H0 ;  /* 0x20000042ff3d7230 */ /* 0x100fe40000004100 */
[----:B------:R-:W-:Y:S02]  /*6cf0*/  HADD2.F32 R62, -RZ, R66.H1_H1 ;  /* 0x30000042ff3e7230 */ /* 0x000fe40000004100 */
[--C-:B------:R-:W-:Y:S02]  /*6d00*/  HADD2.F32 R63, -RZ, R67.reuse.H0_H0 ;  /* 0x20000043ff3f7230 */ /* 0x100fe40000004100 */
[----:B------:R-:W-:Y:S02]  /*6d10*/  HADD2.F32 R64, -RZ, R67.H1_H1 ;  /* 0x30000043ff407230 */ /* 0x000fe40000004100 */
        /* <DEDUP_REMOVED lines=31> */
[----:B------:R-:W-:Y:S01]  /*6f10*/  FFMA R2, R47, R35, R2 ;  /* 0x000000232f027223 */ /* 0x000fe20000000002 */
[C---:B------:R-:W-:Y:S01]  /*6f20*/  FFMA R4, R48.reuse, R49, R4 ;  /* 0x0000003130047223 */ /* 0x040fe20000000004 */
        /* <DEDUP_REMOVED lines=9> */
[----:B------:R-:W-:Y:S01]  /*6fc0*/  F2FP.F16.F32.PACK_AB R4, R5, R4 ;  /* 0x000000040504723e */ /* 0x000fe200000000ff */
[C---:B------:R-:W-:Y:S01]  /*6fd0*/  FFMA R14, R48.reuse, R59, R14 ;  /* 0x0000003b300e7223 */ /* 0x040fe2000000000e */
[----:B------:R-:W-:Y:S01]  /*6fe0*/  F2FP.F16.F32.PACK_AB R5, R7, R6 ;  /* 0x000000060705723e */ /* 0x000fe200000000ff */
[C---:B------:R-:W-:Y:S01]  /*6ff0*/  FFMA R15, R48.reuse, R60, R15 ;  /* 0x0000003c300f7223 */ /* 0x040fe2000000000f */
[--C-:B------:R-:W-:Y:S01]  /*7000*/  HADD2.F32 R65, -RZ, R72.reuse.H0_H0 ;  /* 0x20000048ff417230 */ /* 0x100fe20000004100 */
[----:B------:R-:W-:Y:S01]  /*7010*/  F2FP.F16.F32.PACK_AB R6, R9, R8 ;  /* 0x000000080906723e */ /* 0x000fe200000000ff */
[C---:B------:R-:W-:Y:S01]  /*7020*/  FFMA R12, R48.reuse, R61, R12 ;  /* 0x0000003d300c7223 */ /* 0x040fe2000000000c */
[----:B------:R-:W-:Y:S01]  /*7030*/  F2FP.F16.F32.PACK_AB R7, R3, R0 ;  /* 0x000000000307723e */ /* 0x000fe200000000ff */
[----:B------:R-:W-:Y:S02]  /*7040*/  HADD2.F32 R66, -RZ, R72.H1_H1 ;  /* 0x30000048ff427230 */ /* 0x000fe40000004100 */
[C---:B------:R-:W-:Y:S01]  /*7050*/  FFMA R13, R48.reuse, R62, R13 ;  /* 0x0000003e300d7223 */ /* 0x040fe2000000000d */
[--C-:B------:R-:W-:Y:S02]  /*7060*/  HADD2.F32 R67, -RZ, R73.reuse.H0_H0 ;  /* 0x20000049ff437230 */ /* 0x100fe40000004100 */
[C---:B------:R-:W-:Y:S01]  /*7070*/  FFMA R18, R48.reuse, R63, R18 ;  /* 0x0000003f30127223 */ /* 0x040fe20000000012 */
[----:B------:R1:W-:Y:S01]  /*7080*/  STS.128 [R111+UR8], R4 ;  /* 0x000000046f007988 */ /* 0x0003e20008000c08 */
[----:B------:R-:W-:Y:S02]  /*7090*/  HADD2.F32 R68, -RZ, R73.H1_H1 ;  /* 0x30000049ff447230 */ /* 0x000fe40000004100 */
[C---:B------:R-:W-:Y:S01]  /*70a0*/  FFMA R19, R48.reuse, R64, R19 ;  /* 0x0000004030137223 */ /* 0x040fe20000000013 */
[--C-:B------:R-:W-:Y:S01]  /*70b0*/  HADD2.F32 R69, -RZ, R74.reuse.H0_H0 ;  /* 0x2000004aff457230 */ /* 0x100fe20000004100 */
[----:B------:R-:W-:Y:S01]  /*70c0*/  IADD3 R32, PT, PT, R111, UR8, RZ ;  /* 0x000000086f207c10 */ /* 0x000fe2000fffe0ff */
[C---:B------:R-:W-:Y:S01]  /*70d0*/  FFMA R16, R48.reuse, R65, R16 ;  /* 0x0000004130107223 */ /* 0x040fe20000000010 */
[----:B------:R-:W-:Y:S02]  /*70e0*/  HADD2.F32 R70, -RZ, R74.H1_H1 ;  /* 0x3000004aff467230 */ /* 0x000fe40000004100 */
[C---:B------:R-:W-:Y:S01]  /*70f0*/  FFMA R17, R48.reuse, R66, R17 ;  /* 0x0000004230117223 */ /* 0x040fe20000000011 */
[--C-:B------:R-:W-:Y:S02]  /*7100*/  HADD2.F32 R71, -RZ, R75.reuse.H0_H0 ;  /* 0x2000004bff477230 */ /* 0x100fe40000004100 */
[C---:B------:R-:W-:Y:S01]  /*7110*/  FFMA R22, R48.reuse, R67, R22 ;  /* 0x0000004330167223 */ /* 0x040fe20000000016 */
[----:B------:R-:W-:Y:S01]  /*7120*/  HADD2.F32 R72, -RZ, R75.H1_H1 ;  /* 0x3000004bff487230 */ /* 0x000fe20000004100 */
[----:B------:R-:W-:Y:S01]  /*7130*/  F2FP.F16.F32.PACK_AB R8, R11, R10 ;  /* 0x0000000a0b08723e */ /* 0x000fe200000000ff */
[----:B------:R-:W-:Y:S01]  /*7140*/  FFMA R23, R48, R68, R23 ;  /* 0x0000004430177223 */ /* 0x000fe20000000017 */
[--C-:B------:R-:W-:Y:S01]  /*7150*/  HADD2.F32 R73, -RZ, R80.reuse.H0_H0 ;  /* 0x20000050ff497230 */ /* 0x100fe20000004100 */
[----:B------:R-:W-:Y:S01]  /*7160*/  IADD3 R118, PT, PT, R118, R32, RZ ;  /* 0x0000002076767210 */ /* 0x000fe20007ffe0ff */
[C---:B------:R-:W-:Y:S01]  /*7170*/  FFMA R20, R48.reuse, R69, R20 ;  /* 0x0000004530147223 */ /* 0x040fe20000000014 */
[----:B------:R-:W-:Y:S01]  /*7180*/  F2FP.F16.F32.PACK_AB R9, R15, R14 ;  /* 0x0000000e0f09723e */ /* 0x000fe200000000ff */
[----:B------:R-:W-:Y:S01]  /*7190*/  HADD2.F32 R74, -RZ, R80.H1_H1 ;  /* 0x30000050ff4a7230 */ /* 0x000fe20000004100 */
[----:B------:R-:W-:Y:S01]  /*71a0*/  F2FP.F16.F32.PACK_AB R10, R13, R12 ;  /* 0x0000000c0d0a723e */ /* 0x000fe200000000ff */
[C---:B------:R-:W-:Y:S01]  /*71b0*/  FFMA R21, R48.reuse, R70, R21 ;  /* 0x0000004630157223 */ /* 0x040fe20000000015 */
[----:B------:R-:W-:Y:S01]  /*71c0*/  F2FP.F16.F32.PACK_AB R11, R19, R18 ;  /* 0x00000012130b723e */ /* 0x000fe200000000ff */
[--C-:B------:R-:W-:Y:S02]  /*71d0*/  HADD2.F32 R75, -RZ, R81.reuse.H0_H0 ;  /* 0x20000051ff4b7230 */ /* 0x100fe40000004100 */
[C---:B------:R-:W-:Y:S01]  /*71e0*/  FFMA R26, R48.reuse, R71, R26 ;  /* 0x00000047301a7223 */ /* 0x040fe2000000001a */
[----:B------:R-:W-:Y:S02]  /*71f0*/  HADD2.F32 R76, -RZ, R81.H1_H1 ;  /* 0x30000051ff4c7230 */ /* 0x000fe40000004100 */
[C---:B------:R-:W-:Y:S01]  /*7200*/  FFMA R27, R48.reuse, R72, R27 ;  /* 0x00000048301b7223 */ /* 0x040fe2000000001b */
[----:B------:R1:W-:Y:S01]  /*7210*/  STS.128 [R118+0x10], R8 ;  /* 0x0000100876007388 */ /* 0x0003e20000000c00 */
[--C-:B------:R-:W-:Y:S02]  /*7220*/  HADD2.F32 R77, -RZ, R82.reuse.H0_H0 ;  /* 0x20000052ff4d7230 */ /* 0x100fe40000004100 */
[C---:B------:R-:W-:Y:S01]  /*7230*/  FFMA R24, R48.reuse, R73, R24 ;  /* 0x0000004930187223 */ /* 0x040fe20000000018 */
[----:B------:R-:W-:Y:S02]  /*7240*/  HADD2.F32 R78, -RZ, R82.H1_H1 ;  /* 0x30000052ff4e7230 */ /* 0x000fe40000004100 */
[C---:B------:R-:W-:Y:S01]  /*7250*/  FFMA R25, R48.reuse, R74, R25 ;  /* 0x0000004a30197223 */ /* 0x040fe20000000019 */
[--C-:B------:R-:W-:Y:S02]  /*7260*/  HADD2.F32 R79, -RZ, R83.reuse.H0_H0 ;  /* 0x20000053ff4f7230 */ /* 0x100fe40000004100 */
[C---:B------:R-:W-:Y:S01]  /*7270*/  FFMA R30, R48.reuse, R75, R30 ;  /* 0x0000004b301e7223 */ /* 0x040fe2000000001e */
[----:B------:R-:W-:Y:S01]  /*7280*/  HADD2.F32 R80, -RZ, R83.H1_H1 ;  /* 0x30000053ff507230 */ /* 0x000fe20000004100 */
[----:B------:R-:W-:Y:S01]  /*7290*/  F2FP.F16.F32.PACK_AB R16, R17, R16 ;  /* 0x000000101110723e */ /* 0x000fe200000000ff */
[C---:B------:R-:W-:Y:S01]  /*72a0*/  FFMA R31, R48.reuse, R76, R31 ;  /* 0x0000004c301f7223 */ /* 0x040fe2000000001f */
[----:B------:R-:W-:Y:S01]  /*72b0*/  IADD3 R117, PT, PT, R117, R32, RZ ;  /* 0x0000002075757210 */ /* 0x000fe20007ffe0ff */
[C---:B------:R-:W-:Y:S01]  /*72c0*/  FFMA R28, R48.reuse, R77, R28 ;  /* 0x0000004d301c7223 */ /* 0x040fe2000000001c */
[----:B------:R-:W-:Y:S01]  /*72d0*/  F2FP.F16.F32.PACK_AB R17, R23, R22 ;  /* 0x000000161711723e */ /* 0x000fe200000000ff */
[C---:B------:R-:W-:Y:S01]  /*72e0*/  FFMA R29, R48.reuse, R78, R29 ;  /* 0x0000004e301d7223 */ /* 0x040fe2000000001d */
[----:B------:R-:W-:Y:S01]  /*72f0*/  F2FP.F16.F32.PACK_AB R18, R21, R20 ;  /* 0x000000141512723e */ /* 0x000fe200000000ff */
[C---:B------:R-:W-:Y:S01]  /*7300*/  FFMA R34, R48.reuse, R79, R34 ;  /* 0x0000004f30227223 */ /* 0x040fe20000000022 */
[----:B------:R-:W-:Y:S01]  /*7310*/  F2FP.F16.F32.PACK_AB R19, R27, R26 ;  /* 0x0000001a1b13723e */ /* 0x000fe200000000ff */
[----:B------:R-:W-:Y:S01]  /*7320*/  FFMA R2, R48, R80, R2 ;  /* 0x0000005030027223 */ /* 0x000fe20000000002 */
[----:B------:R-:W-:Y:S02]  /*7330*/  F2FP.F16.F32.PACK_AB R24, R25, R24 ;  /* 0x000000181918723e */ /* 0x000fe400000000ff */
[----:B------:R-:W-:Y:S01]  /*7340*/  F2FP.F16.F32.PACK_AB R25, R31, R30 ;  /* 0x0000001e1f19723e */ /* 0x000fe200000000ff */
[----:B------:R1:W-:Y:S01]  /*7350*/  STS.128 [R117+0x20], R16 ;  /* 0x0000201075007388 */ /* 0x0003e20000000c00 */
[----:B------:R-:W-:Y:S02]  /*7360*/  F2FP.F16.F32.PACK_AB R26, R29, R28 ;  /* 0x0000001c1d1a723e */ /* 0x000fe400000000ff */
[----:B------:R-:W-:Y:S02]  /*7370*/  F2FP.F16.F32.PACK_AB R27, R2, R34 ;  /* 0x00000022021b723e */ /* 0x000fe400000000ff */
[----:B------:R-:W-:Y:S05]  /*7380*/  IADD3 R0, PT, PT, R109, R118, RZ ;  /* 0x000000766d007210 */ /* 0x000fea0007ffe0ff */
[----:B------:R1:W-:Y:S01]  /*7390*/  STS.128 [R0+0x10], R24 ;  /* 0x0000101800007388 */ /* 0x0003e20000000c00 */
[----:B------:R-:W-:Y:S01]  /*73a0*/  @!PT LDS RZ, [RZ] ;  /* 0x00000000fffff984 */ /* 0x000fe20000000800 */
[----:B------:R-:W-:Y:S01]  /*73b0*/  @!PT LDS RZ, [RZ] ;  /* 0x00000000fffff984 */ /* 0x000fe20000000800 */
[----:B------:R-:W-:Y:S01]  /*73c0*/  @!PT LDS RZ, [RZ] ;  /* 0x00000000fffff984 */ /* 0x000fe20000000800 */
[----:B------:R-:W-:Y:S01]  /*73d0*/  @!PT LDS RZ, [RZ] ;  /* 0x00000000fffff984 */ /* 0x000fe20000000800 */
[----:B------:R2:W-:Y:S07]  /*73e0*/  MEMBAR.ALL.CTA ;  /* 0x0000000000007992 */ /* 0x0005ee0000008000 */
[----:B--2---:R-:W2:Y:S02]  /*73f0*/  FENCE.VIEW.ASYNC.S ;  /* 0x00000000000073c6 */ /* 0x004ea40000000000 */
[----:B--2---:R-:W-:Y:S06]  /*7400*/  BAR.SYNC.DEFER_BLOCKING 0x1, 0x80 ;  /* 0x0042000000007b1d */ /* 0x004fec0000010000 */
[----:B------:R-:W-:Y:S05]  /*7410*/  @P0 BRA `(.L_x_111) ;  /* 0x0000000000200947 */ /* 0x000fea0003800000 */
[----:B------:R-:W-:Y:S02]  /*7420*/  UIADD3 UR10, UP0, UPT, UR54, 0x680, URZ ;  /* 0x00000680360a7890 */ /* 0x000fe4000ff1e0ff */
[----:B------:R-:W-:Y:S02]  /*7430*/  UIADD3 UR5, UPT, UPT, UR41, 0x20, URZ ;  /* 0x0000002029057890 */ /* 0x000fe4000fffe0ff */
[----:B------:R-:W-:Y:S02]  /*7440*/  UIADD3 UR4, UPT, UPT, UR48, 0x200, UR8 ;  /* 0x0000020030047890 */ /* 0x000fe4000fffe008 */
[----:B------:R-:W-:Y:S01]  /*7450*/  UIADD3.X UR11, UPT, UPT, URZ, UR55, URZ, UP0, !UPT ;  /* 0x00000037ff0b7290 */ /* 0x000fe200087fe4ff */
[----:B------:R-:W-:Y:S01]  /*7460*/  UMOV UR6, UR42 ;  /* 0x0000002a00067c82 */ /* 0x000fe20008000000 */
[----:B------:R-:W-:Y:S07]  /*7470*/  UMOV UR7, UR36 ;  /* 0x0000002400077c82 */ /* 0x000fee0008000000 */
[----:B------:R2:W-:Y:S02]  /*7480*/  UTMASTG.3D [UR4], [UR10] ;  /* 0x000000040a0073b5 */ /* 0x0005e40008010000 */
[----:B--2---:R0:W-:Y:S02]  /*7490*/  UTMACMDFLUSH ;  /* 0x00000000000079b7 */ /* 0x0041e40000000000 */
.L_x_111:
[----:B------:R-:W-:Y:S05]  /*74a0*/  BSYNC.RECONVERGENT B0 ;  /* 0x0000000000007941 */ /* 0x000fea0003800200 */
.L_x_110:
[----:B------:R-:W-:Y:S01]  /*74b0*/  UIADD3 UR43, UPT, UPT, UR43, 0x1, URZ ;  /* 0x000000012b2b7890 */ /* 0x000fe2000fffe0ff */
[----:B------:R-:W-:Y:S03]  /*74c0*/  BSSY.RECONVERGENT B0, `(.L_x_112) ;  /* 0x0000008000007945 */ /* 0x000fe60003800200 */
[----:B------:R-:W-:Y:S04]  /*74d0*/  UISETP.NE.AND UP0, UPT, UR43, 0x3, UPT ;  /* 0x000000032b00788c */ /* 0x000fe8000bf05270 */
[----:B------:R-:W-:Y:S02]  /*74e0*/  UISETP.EQ.XOR UP1, UPT, UR40, 0x3, !UP0 ;  /* 0x000000032800788c */ /* 0x000fe4000c722a70 */
[----:B------:R-:W-:Y:S02]  /*74f0*/  USEL UR56, UR43, URZ, UP0 ;  /* 0x000000ff2b387287 */ /* 0x000fe40008000000 */
[----:B------:R-:W-:Y:S04]  /*7500*/  USEL UR4, URZ, 0x1, !UP1 ;  /* 0x00000001ff047887 */ /* 0x000fe8000c800000 */
[----:B------:R-:W-:Y:S01]  /*7510*/  ULOP3.LUT UR52, UR52, UR4, URZ, 0x3c, !UPT ;  /* 0x0000000434347292 */ /* 0x000fe2000f8e3cff */
[----:B------:R-:W-:Y:S11]  /*7520*/  @P0 BRA `(.L_x_113) ;  /* 0x0000000000040947 */ /* 0x000ff60003800000 */
[----:B------:R-:W-:Y:S04]  /*7530*/  DEPBAR.LE SB0, 0x1 ;  /* 0x000080400000791a */ /* 0x000fe80000000000 */
.L_x_113:
[----:B------:R-:W-:Y:S05]  /*7540*/  BSYNC.RECONVERGENT B0 ;  /* 0x0000000000007941 */ /* 0x000fea0003800200 */
.L_x_112:
[----:B------:R-:W-:Y:S01]  /*7550*/  BAR.SYNC.DEFER_BLOCKING 0x1, 0x80 ;  /* 0x0042000000007b1d */ /* 0x000fe20000010000 */
[----:B------:R-:W-:Y:S01]  /*7560*/  UISETP.NE.AND UP0, UPT, UR51, -0x2, UPT ;  /* 0xfffffffe3300788c */ /* 0x000fe2000bf05270 */
[----:B------:R-:W-:Y:S08]  /*7570*/  IADD3 R84, PT, PT, R84, 0x1, RZ ;  /* 0x0000000154547810 */ /* 0x000ff00007ffe0ff */
[----:B------:R-:W-:Y:S05]  /*7580*/  BRA.U !UP0, `(.L_x_114) ;  /* 0x0000000108287547 */ /* 0x000fea000b800000 */
[----:B------:R-:W-:Y:S01]  /*7590*/  ISETP.NE.AND P0, PT, R115, RZ, PT ;  /* 0x000000ff7300720c */ /* 0x000fe20003f05270 */
[----:B------:R-:W-:Y:S01]  /*75a0*/  IMAD.U32 R2, RZ, RZ, UR50 ;  /* 0x00000032ff027e24 */ /* 0x000fe2000f8e00ff */
[----:B------:R-:W-:Y:S01]  /*75b0*/  UIADD3 UR50, UPT, UPT, UR50, 0x1, URZ ;  /* 0x0000000132327890 */ /* 0x000fe2000fffe0ff */
[----:B-1----:R-:W-:Y:S03]  /*75c0*/  IMAD.U32 R0, RZ, RZ, UR37 ;  /* 0x00000025ff007e24 */ /* 0x002fe6000f8e00ff */
[----:B------:R-:W-:Y:S04]  /*75d0*/  UISETP.NE.AND UP0, UPT, UR50, 0x3, UPT ;  /* 0x000000033200788c */ /* 0x000fe8000bf05270 */
[----:B------:R-:W-:Y:S03]  /*75e0*/  USEL UR50, UR50, URZ, UP0 ;  /* 0x000000ff32327287 */ /* 0x000fe60008000000 */
[----:B------:R-:W-:Y:S05]  /*75f0*/  @P0 LEA R2, R2, UR48, 0x3 ;  /* 0x0000003002020c11 */ /* 0x000fea000f8e18ff */
[----:B------:R-:W-:Y:S05]  /*7600*/  @P0 VIADD R2, R2, 0x98 ;  /* 0x0000009802020836 */ /* 0x000fea0000000000 */
[----:B------:R-:W-:Y:S04]  /*7610*/  @P0 PRMT R0, R0, 0x654, R2 ;  /* 0x0000065400000816 */ /* 0x000fe80000000002 */
[----:B------:R2:W-:Y:S03]  /*7620*/  @P0 SYNCS.ARRIVE.TRANS64.RED.A1T0 RZ, [R0+URZ], RZ ;  /* 0x000000ff00ff09a7 */ /* 0x0005e600081004ff */
.L_x_114:
[----:B------:R-:W-:Y:S01]  /*7630*/  ISETP.NE.AND P2, PT, R113, RZ, PT ;  /* 0x000000ff7100720c */ /* 0x000fe20003f45270 */
[----:B------:R-:W-:Y:S01]  /*7640*/  UIADD3 UR51, UPT, UPT, UR51, 0x2, URZ ;  /* 0x0000000233337890 */ /* 0x000fe2000fffe0ff */
[----:B------:R-:W-:Y:S01]  /*7650*/  ISETP.NE.AND P0, PT, R114, 0x2, PT ;  /* 0x000000027200780c */ /* 0x000fe20003f05270 */
[----:B------:R-:W-:Y:S01]  /*7660*/  IMAD.IADD R14, R45, 0x1, R96 ;  /* 0x000000012d0e7824 */ /* 0x000fe200078e0260 */
[----:B------:R-:W-:Y:S01]  /*7670*/  ISETP.NE.AND P1, PT, R84, 0x4, PT ;  /* 0x000000045400780c */ /* 0x000fe20003f25270 */
[----:B------:R-:W-:Y:S01]  /*7680*/  IMAD.IADD R15, R46, 0x1, R97 ;  /* 0x000000012e0f7824 */ /* 0x000fe200078e0261 */
[----:B------:R-:W-:Y:S02]  /*7690*/  SEL R2, RZ, 0x1, P0 ;  /* 0x00000001ff027807 */ /* 0x000fe40000000000 */
[----:B-12---:R-:W-:Y:S02]  /*76a0*/  SEL R0, RZ, 0x1, P1 ;  /* 0x00000001ff007807 */ /* 0x006fe40000800000 */
[----:B------:R-:W-:Y:S02]  /*76b0*/  LOP3.LUT R107, R107, R2, RZ, 0x3c, !PT ;  /* 0x000000026b6b7212 */ /* 0x000fe400078e3cff */
[----:B------:R-:W-:Y:S02]  /*76c0*/  LOP3.LUT R108, R108, R0, RZ, 0x3c, !PT ;  /* 0x000000006c6c7212 */ /* 0x000fe400078e3cff */
[----:B------:R-:W-:Y:S02]  /*76d0*/  @P2 R2UR UR36, R106 ;  /* 0x000000006a2422ca */ /* 0x000fe400000e0000 */
[----:B------:R-:W-:Y:S02]  /*76e0*/  SEL R114, R114, RZ, P0 ;  /* 0x000000ff72727207 */ /* 0x000fe40000000000 */
[----:B------:R-:W-:Y:S01]  /*76f0*/  SEL R84, R84, RZ, P1 ;  /* 0x000000ff54547207 */ /* 0x000fe20000800000 */
[----:B------:R-:W-:Y:S10]  /*7700*/  @P2 BRA `(.L_x_115) ;  /* 0xffffffd400bc2947 */ /* 0x000ff4000383ffff */
[----:B------:R-:W1:Y:S01]  /*7710*/  LDCU.64 UR6, c[0x0][0x888] ;  /* 0x00011100ff0677ac */ /* 0x000e620008000a00 */
[----:B------:R-:W2:Y:S01]  /*7720*/  LDCU.64 UR4, c[0x0][0x890] ;  /* 0x00011200ff0477ac */ /* 0x000ea20008000a00 */
[----:B-1----:R-:W-:Y:S02]  /*7730*/  ISETP.NE.U32.AND P2, PT, RZ, UR6, PT ;  /* 0x00000006ff007c0c */ /* 0x002fe4000bf45070 */
[----:B--2---:R-:W-:Y:S02]  /*7740*/  ISETP.NE.U32.AND P1, PT, RZ, UR4, PT ;  /* 0x00000004ff007c0c */ /* 0x004fe4000bf25070 */
[----:B------:R-:W-:Y:S02]  /*7750*/  ISETP.NE.AND.EX P2, PT, RZ, UR7, PT, P2 ;  /* 0x00000007ff007c0c */ /* 0x000fe4000bf45320 */
[----:B------:R-:W-:-:S13]  /*7760*/  ISETP.NE.AND.EX P0, PT, RZ, UR5, PT, P1 ;  /* 0x00000005ff007c0c */ /* 0x000fda000bf05310 */
[----:B------:R-:W-:Y:S05]  /*7770*/  @P2 BRA P0, `(.L_x_116) ;  /* 0x00000000003c2947 */ /* 0x000fea0000000000 */
[----:B------:R-:W-:-:S13]  /*7780*/  ISETP.NE.AND.EX P1, PT, RZ, UR5, PT, P1 ;  /* 0x00000005ff007c0c */ /* 0x000fda000bf25310 */
[----:B------:R-:W-:Y:S05]  /*7790*/  @P1 BRA `(.L_x_117) ;  /* 0x00000000000c1947 */ /* 0x000fea0003800000 */
[----:B------:R-:W-:-:S13]  /*77a0*/  FSETP.NEU.AND P0, PT, R48, RZ, PT ;  /* 0x000000ff3000720b */ /* 0x000fda0003f0d000 */
[----:B------:R-:W-:Y:S05]  /*77b0*/  @!P0 EXIT ;  /* 0x000000000000894d */ /* 0x000fea0003800000 */
[----:B------:R-:W-:Y:S05]  /*77c0*/  BRA `(.L_x_116) ;  /* 0x0000000000287947 */ /* 0x000fea0003800000 */
.L_x_117:
[----:B------:R-:W-:Y:S01]  /*77d0*/  ISETP.NE.AND P0, PT, R116, RZ, PT ;  /* 0x000000ff7400720c */ /* 0x000fe20003f05270 */
[----:B------:R-:W-:-:S12]  /*77e0*/  BSSY.RECONVERGENT B0, `(.L_x_116) ;  /* 0x0000008000007945 */ /* 0x000fd80003800200 */
[----:B------:R-:W-:Y:S05]  /*77f0*/  @P0 BRA `(.L_x_118) ;  /* 0x0000000000100947 */ /* 0x000fea0003800000 */
[----:B------:R-:W-:-:S04]  /*7800*/  ISETP.NE.U32.AND P0, PT, RZ, UR6, PT ;  /* 0x00000006ff007c0c */ /* 0x000fc8000bf05070 */
[----:B------:R-:W-:-:S13]  /*7810*/  ISETP.NE.AND.EX P0, PT, RZ, UR7, PT, P0 ;  /* 0x00000007ff007c0c */ /* 0x000fda000bf05300 */
[----:B------:R-:W-:Y:S05]  /*7820*/  @!P0 EXIT ;  /* 0x000000000000894d */ /* 0x000fea0003800000 */
[----:B------:R-:W-:Y:S05]  /*7830*/  BRA `(.L_x_119) ;  /* 0x0000000000087947 */ /* 0x000fea0003800000 */
.L_x_118:
[----:B------:R-:W-:-:S13]  /*7840*/  FSETP.NEU.AND P0, PT, R48, RZ, PT ;  /* 0x000000ff3000720b */ /* 0x000fda0003f0d000 */
[----:B------:R-:W-:Y:S05]  /*7850*/  @!P0 EXIT ;  /* 0x000000000000894d */ /* 0x000fea0003800000 */
.L_x_119:
[----:B------:R-:W-:Y:S05]  /*7860*/  BSYNC.RECONVERGENT B0 ;  /* 0x0000000000007941 */ /* 0x000fea0003800200 */
.L_x_116:
[----:B------:R-:W-:Y:S01]  /*7870*/  ULEA UR4, UR50, UR48, 0x3 ;  /* 0x0000003032047291 */ /* 0x000fe2000f8e18ff */
[----:B------:R-:W-:-:S04]  /*7880*/  DEPBAR.LE SB0, 0x0 ;  /* 0x000080000000791a */ /* 0x000fc80000000000 */
[----:B------:R-:W-:-:S04]  /*7890*/  UIADD3 UR4, UPT, UPT, UR4, 0x98, URZ ;  /* 0x0000009804047890 */ /* 0x000fc8000fffe0ff */
[----:B------:R-:W-:-:S09]  /*78a0*/  UPRMT UR4, UR37, 0x654, UR4 ;  /* 0x0000065425047896 */ /* 0x000fd20008000004 */
[----:B------:R-:W-:Y:S01]  /*78b0*/  SYNCS.ARRIVE.TRANS64.RED.A1T0 RZ, [UR4], RZ ;  /* 0x000000ffffff79a7 */ /* 0x000fe20008100404 */
[----:B------:R-:W-:Y:S05]  /*78c0*/  EXIT ;  /* 0x000000000000794d */ /* 0x000fea0003800000 */
.L_x_19:
[----:B--2---:R2:W1:Y:S02]  /*78d0*/  SYNCS.PHASECHK.TRANS64.TRYWAIT P0, [R2+URZ+0x130], R3 ;  /* 0x00013003020075a7 */ /* 0x00446400080011ff */
[----:B-1----:R-:W-:Y:S05]  /*78e0*/  @!P0 NANOSLEEP.SYNCS 0x989680 ;  /* 0x009896800000895d */ /* 0x002fea0003900000 */
[----:B------:R-:W1:Y:S02]  /*78f0*/  @!P0 SYNCS.PHASECHK.TRANS64 P0, [R2+URZ+0x130], R3 ;  /* 0x00013003020085a7 */ /* 0x000e6400080010ff */
[----:B-1----:R-:W-:Y:S05]  /*7900*/  @!P0 BRA `(.L_x_19) ;  /* 0xfffffffc00f08947 */ /* 0x002fea000383ffff */
[----:B------:R-:W-:Y:S05]  /*7910*/  BRA `(.L_x_120) ;  /* 0xffffff9c00447947 */ /* 0x000fea000383ffff */
.L_x_22:
[----:B-1----:R-:W-:-:S07]  /*7920*/  MOV R2, UR33 ;  /* 0x0000002100027c02 */ /* 0x002fce0008000f00 */
.L_x_121:
[----:B-1----:R1:W2:Y:S02]  /*7930*/  SYNCS.PHASECHK.TRANS64.TRYWAIT P0, [R2+URZ+0x40], R4 ;  /* 0x00004004020075a7 */ /* 0x0022a400080011ff */
[----:B--2---:R-:W-:Y:S05]  /*7940*/  @!P0 NANOSLEEP.SYNCS 0x989680 ;  /* 0x009896800000895d */ /* 0x004fea0003900000 */
[----:B------:R-:W2:Y:S02]  /*7950*/  @!P0 SYNCS.PHASECHK.TRANS64 P0, [R2+URZ+0x40], R4 ;  /* 0x00004004020085a7 */ /* 0x000ea400080010ff */
[----:B--2---:R-:W-:Y:S05]  /*7960*/  @!P0 BRA `(.L_x_121) ;  /* 0xfffffffc00f08947 */ /* 0x004fea000383ffff */
[----:B------:R-:W-:Y:S05]  /*7970*/  BRA `(.L_x_21) ;  /* 0xffffff9c00947947 */ /* 0x000fea000383ffff */
.L_x_28:
[----:B-1----:R-:W-:-:S07]  /*7980*/  MOV R2, UR17 ;  /* 0x0000001100027c02 */ /* 0x002fce0008000f00 */
.L_x_122:
[----:B-1----:R1:W2:Y:S02]  /*7990*/  SYNCS.PHASECHK.TRANS64.TRYWAIT P0, [R2+URZ+0x40], R4 ;  /* 0x00004004020075a7 */ /* 0x0022a400080011ff */
[----:B--2---:R-:W-:Y:S05]  /*79a0*/  @!P0 NANOSLEEP.SYNCS 0x989680 ;  /* 0x009896800000895d */ /* 0x004fea0003900000 */
[----:B------:R-:W2:Y:S02]  /*79b0*/  @!P0 SYNCS.PHASECHK.TRANS64 P0, [R2+URZ+0x40], R4 ;  /* 0x00004004020085a7 */ /* 0x000ea400080010ff */
[----:B--2---:R-:W-:Y:S05]  /*79c0*/  @!P0 BRA `(.L_x_122) ;  /* 0xfffffffc00f08947 */ /* 0x004fea000383ffff */
[----:B------:R-:W-:Y:S05]  /*79d0*/  BRA `(.L_x_27) ;  /* 0xffffffa0003c7947 */ /* 0x000fea000383ffff */
.L_x_32:
[----:B-1----:R1:W2:Y:S02]  /*79e0*/  SYNCS.PHASECHK.TRANS64.TRYWAIT P0, [R2+URZ+0xc0], R3 ;  /* 0x0000c003020075a7 */ /* 0x0022a400080011ff */
[----:B--2---:R-:W-:Y:S05]  /*79f0*/  @!P0 NANOSLEEP.SYNCS 0x989680 ;  /* 0x009896800000895d */ /* 0x004fea0003900000 */
[----:B------:R-:W2:Y:S02]  /*7a00*/  @!P0 SYNCS.PHASECHK.TRANS64 P0, [R2+URZ+0xc0], R3 ;  /* 0x0000c003020085a7 */ /* 0x000ea400080010ff */
[----:B--2---:R-:W-:Y:S05]  /*7a10*/  @!P0 BRA `(.L_x_32) ;  /* 0xfffffffc00f08947 */ /* 0x004fea000383ffff */
[----:B------:R-:W-:Y:S05]  /*7a20*/  BRA `(.L_x_123) ;  /* 0xffffffa000cc7947 */ /* 0x000fea000383ffff */
.L_x_36:
[----:B----4-:R-:W-:-:S07]  /*7a30*/  MOV R0, UR5 ;  /* 0x0000000500007c02 */ /* 0x010fce0008000f00 */
.L_x_124:
[----:B-1----:R1:W2:Y:S02]  /*7a40*/  SYNCS.PHASECHK.TRANS64.TRYWAIT P0, [R0+URZ], R2 ;  /* 0x00000002000075a7 */ /* 0x0022a400080011ff */
[----:B--2---:R-:W-:Y:S05]  /*7a50*/  @!P0 NANOSLEEP.SYNCS 0x989680 ;  /* 0x009896800000895d */ /* 0x004fea0003900000 */
[----:B------:R-:W2:Y:S02]  /*7a60*/  @!P0 SYNCS.PHASECHK.TRANS64 P0, [R0+URZ], R2 ;  /* 0x00000002000085a7 */ /* 0x000ea400080010ff */
[----:B--2---:R-:W-:Y:S05]  /*7a70*/  @!P0 BRA `(.L_x_124) ;  /* 0xfffffffc00f08947 */ /* 0x004fea000383ffff */
[----:B------:R-:W-:Y:S05]  /*7a80*/  BRA `(.L_x_125) ;  /* 0xffffffa8003c7947 */ /* 0x000fea000383ffff */
.L_x_37:
[----:B----4-:R-:W-:-:S07]  /*7a90*/  MOV R0, UR5 ;  /* 0x0000000500007c02 */ /* 0x010fce0008000f00 */
.L_x_126:
[----:B-1----:R1:W2:Y:S02]  /*7aa0*/  SYNCS.PHASECHK.TRANS64.TRYWAIT P0, [R0+URZ], R3 ;  /* 0x00000003000075a7 */ /* 0x0022a400080011ff */
[----:B--2---:R-:W-:Y:S05]  /*7ab0*/  @!P0 NANOSLEEP.SYNCS 0x989680 ;  /* 0x009896800000895d */ /* 0x004fea0003900000 */
[----:B------:R-:W2:Y:S02]  /*7ac0*/  @!P0 SYNCS.PHASECHK.TRANS64 P0, [R0+URZ], R3 ;  /* 0x00000003000085a7 */ /* 0x000ea400080010ff */
[----:B--2---:R-:W-:Y:S05]  /*7ad0*/  @!P0 BRA `(.L_x_126) ;  /* 0xfffffffc00f08947 */ /* 0x004fea000383ffff */
[----:B------:R-:W-:Y:S05]  /*7ae0*/  BRA `(.L_x_127) ;  /* 0xffffffa800487947 */ /* 0x000fea000383ffff */
.L_x_38:
[----:B----4-:R-:W-:-:S07]  /*7af0*/  MOV R0, UR5 ;  /* 0x0000000500007c02 */ /* 0x010fce0008000f00 */
.L_x_128:
[----:B-1----:R1:W2:Y:S02]  /*7b00*/  SYNCS.PHASECHK.TRANS64.TRYWAIT P0, [R0+URZ], R3 ;  /* 0x00000003000075a7 */ /* 0x0022a400080011ff */
[----:B--2---:R-:W-:Y:S05]  /*7b10*/  @!P0 NANOSLEEP.SYNCS 0x989680 ;  /* 0x009896800000895d */ /* 0x004fea0003900000 */
[----:B------:R-:W2:Y:S02]  /*7b20*/  @!P0 SYNCS.PHASECHK.TRANS64 P0, [R0+URZ], R3 ;  /* 0x00000003000085a7 */ /* 0x000ea400080010ff */
[----:B--2---:R-:W-:Y:S05]  /*7b30*/  @!P0 BRA `(.L_x_128) ;  /* 0xfffffffc00f08947 */ /* 0x004fea000383ffff */
[----:B------:R-:W-:Y:S05]  /*7b40*/  BRA `(.L_x_129) ;  /* 0xffffffa800547947 */ /* 0x000fea000383ffff */
.L_x_39:
[----:B----4-:R-:W-:-:S07]  /*7b50*/  MOV R0, UR5 ;  /* 0x0000000500007c02 */ /* 0x010fce0008000f00 */
.L_x_130:
[----:B-1----:R1:W2:Y:S02]  /*7b60*/  SYNCS.PHASECHK.TRANS64.TRYWAIT P0, [R0+URZ], R3 ;  /* 0x00000003000075a7 */ /* 0x0022a400080011ff */
[----:B--2---:R-:W-:Y:S05]  /*7b70*/  @!P0 NANOSLEEP.SYNCS 0x989680 ;  /* 0x009896800000895d */ /* 0x004fea0003900000 */
[----:B------:R-:W2:Y:S02]  /*7b80*/  @!P0 SYNCS.PHASECHK.TRANS64 P0, [R0+URZ], R3 ;  /* 0x00000003000085a7 */ /* 0x000ea400080010ff */
[----:B--2---:R-:W-:Y:S05]  /*7b90*/  @!P0 BRA `(.L_x_130) ;  /* 0xfffffffc00f08947 */ /* 0x004fea000383ffff */
[----:B------:R-:W-:Y:S05]  /*7ba0*/  BRA `(.L_x_131) ;  /* 0xffffffa800607947 */ /* 0x000fea000383ffff */
.L_x_40:
[----:B----4-:R-:W-:-:S07]  /*7bb0*/  MOV R0, UR5 ;  /* 0x0000000500007c02 */ /* 0x010fce0008000f00 */
.L_x_132:
[----:B-1----:R1:W2:Y:S02]  /*7bc0*/  SYNCS.PHASECHK.TRANS64.TRYWAIT P0, [R0+URZ], R3 ;  /* 0x00000003000075a7 */ /* 0x0022a400080011ff */
[----:B--2---:R-:W-:Y:S05]  /*7bd0*/  @!P0 NANOSLEEP.SYNCS 0x989680 ;  /* 0x009896800000895d */ /* 0x004fea0003900000 */
[----:B------:R-:W2:Y:S02]  /*7be0*/  @!P0 SYNCS.PHASECHK.TRANS64 P0, [R0+URZ], R3 ;  /* 0x00000003000085a7 */ /* 0x000ea400080010ff */
[----:B--2---:R-:W-:Y:S05]  /*7bf0*/  @!P0 BRA `(.L_x_132) ;  /* 0xfffffffc00f08947 */ /* 0x004fea000383ffff */
[----:B------:R-:W-:Y:S05]  /*7c00*/  BRA `(.L_x_133) ;  /* 0xffffffa8006c7947 */ /* 0x000fea000383ffff */
.L_x_41:
[----:B----4-:R-:W-:-:S07]  /*7c10*/  MOV R0, UR5 ;  /* 0x0000000500007c02 */ /* 0x010fce0008000f00 */
.L_x_134:
[----:B-1----:R1:W2:Y:S02]  /*7c20*/  SYNCS.PHASECHK.TRANS64.TRYWAIT P0, [R0+URZ], R3 ;  /* 0x00000003000075a7 */ /* 0x0022a400080011ff */
[----:B--2---:R-:W-:Y:S05]  /*7c30*/  @!P0 NANOSLEEP.SYNCS 0x989680 ;  /* 0x009896800000895d */ /* 0x004fea0003900000 */
[----:B------:R-:W2:Y:S02]  /*7c40*/  @!P0 SYNCS.PHASECHK.TRANS64 P0, [R0+URZ], R3 ;  /* 0x00000003000085a7 */ /* 0x000ea400080010ff */
[----:B--2---:R-:W-:Y:S05]  /*7c50*/  @!P0 BRA `(.L_x_134) ;  /* 0xfffffffc00f08947 */ /* 0x004fea000383ffff */
[----:B------:R-:W-:Y:S05]  /*7c60*/  BRA `(.L_x_135) ;  /* 0xffffffa800787947 */ /* 0x000fea000383ffff */
.L_x_42:
[----:B----4-:R-:W-:-:S07]  /*7c70*/  MOV R0, UR5 ;  /* 0x0000000500007c02 */ /* 0x010fce0008000f00 */
.L_x_136:
[----:B-1----:R1:W2:Y:S02]  /*7c80*/  SYNCS.PHASECHK.TRANS64.TRYWAIT P0, [R0+URZ], R3 ;  /* 0x00000003000075a7 */ /* 0x0022a400080011ff */
[----:B--2---:R-:W-:Y:S05]  /*7c90*/  @!P0 NANOSLEEP.SYNCS 0x989680 ;  /* 0x009896800000895d */ /* 0x004fea0003900000 */
[----:B------:R-:W2:Y:S02]  /*7ca0*/  @!P0 SYNCS.PHASECHK.TRANS64 P0, [R0+URZ], R3 ;  /* 0x00000003000085a7 */ /* 0x000ea400080010ff */
[----:B--2---:R-:W-:Y:S05]  /*7cb0*/  @!P0 BRA `(.L_x_136) ;  /* 0xfffffffc00f08947 */ /* 0x004fea000383ffff */
[----:B------:R-:W-:Y:S05]  /*7cc0*/  BRA `(.L_x_137) ;  /* 0xffffffa800847947 */ /* 0x000fea000383ffff */
.L_x_45:
[----:B-1----:R1:W2:Y:S02]  /*7cd0*/  SYNCS.PHASECHK.TRANS64.TRYWAIT P0, [R0+URZ+0x120], R4 ;  /* 0x00012004000075a7 */ /* 0x0022a400080011ff */
[----:B--2---:R-:W-:Y:S05]  /*7ce0*/  @!P0 NANOSLEEP.SYNCS 0x989680 ;  /* 0x009896800000895d */ /* 0x004fea0003900000 */
[----:B------:R-:W2:Y:S02]  /*7cf0*/  @!P0 SYNCS.PHASECHK.TRANS64 P0, [R0+URZ+0x120], R4 ;  /* 0x00012004000085a7 */ /* 0x000ea400080010ff */
[----:B--2---:R-:W-:Y:S05]  /*7d00*/  @!P0 BRA `(.L_x_45) ;  /* 0xfffffffc00f08947 */ /* 0x004fea000383ffff */
[----:B------:R-:W-:Y:S05]  /*7d10*/  BRA `(.L_x_138) ;  /* 0xffffffa800e07947 */ /* 0x000fea000383ffff */
.L_x_46:
[----:B------:R-:W-:-:S07]  /*7d20*/  MOV R0, UR5 ;  /* 0x0000000500007c02 */ /* 0x000fce0008000f00 */
.L_x_139:
[----:B-1----:R1:W2:Y:S02]  /*7d30*/  SYNCS.PHASECHK.TRANS64.TRYWAIT P0, [R0+URZ+0xd0], R5 ;  /* 0x0000d005000075a7 */ /* 0x0022a400080011ff */
[----:B--2---:R-:W-:Y:S05]  /*7d40*/  @!P0 NANOSLEEP.SYNCS 0x989680 ;  /* 0x009896800000895d */ /* 0x004fea0003900000 */
[----:B------:R-:W2:Y:S02]  /*7d50*/  @!P0 SYNCS.PHASECHK.TRANS64 P0, [R0+URZ+0xd0], R5 ;  /* 0x0000d005000085a7 */ /* 0x000ea400080010ff */
[----:B--2---:R-:W-:Y:S05]  /*7d60*/  @!P0 BRA `(.L_x_139) ;  /* 0xfffffffc00f08947 */ /* 0x004fea000383ffff */
[----:B------:R-:W-:Y:S05]  /*7d70*/  BRA `(.L_x_140) ;  /* 0xffffffa800f07947 */ /* 0x000fea000383ffff */
.L_x_47:
[----:B-1----:R1:W2:Y:S02]  /*7d80*/  SYNCS.PHASECHK.TRANS64.TRYWAIT P1, [R0+URZ+0xc0], R4 ;  /* 0x0000c004000075a7 */ /* 0x0022a400080211ff */
[----:B--2---:R-:W-:Y:S05]  /*7d90*/  @!P1 NANOSLEEP.SYNCS 0x989680 ;  /* 0x009896800000995d */ /* 0x004fea0003900000 */
[----:B------:R-:W2:Y:S02]  /*7da0*/  @!P1 SYNCS.PHASECHK.TRANS64 P1, [R0+URZ+0xc0], R4 ;  /* 0x0000c004000095a7 */ /* 0x000ea400080210ff */
[----:B--2---:R-:W-:Y:S05]  /*7db0*/  @!P1 BRA `(.L_x_47) ;  /* 0xfffffffc00f09947 */ /* 0x004fea000383ffff */
[----:B------:R-:W-:Y:S05]  /*7dc0*/  BRA `(.L_x_141) ;  /* 0xffffffac00207947 */ /* 0x000fea000383ffff */
.L_x_50:
[----:B------:R-:W-:-:S07]  /*7dd0*/  MOV R0, UR5 ;  /* 0x0000000500007c02 */ /* 0x000fce0008000f00 */
.L_x_142:
[----:B-1----:R1:W2:Y:S02]  /*7de0*/  SYNCS.PHASECHK.TRANS64.TRYWAIT P0, [R0+URZ+0xd0], R2 ;  /* 0x0000d002000075a7 */ /* 0x0022a400080011ff */
[----:B--2---:R-:W-:Y:S05]  /*7df0*/  @!P0 NANOSLEEP.SYNCS 0x989680 ;  /* 0x009896800000895d */ /* 0x004fea0003900000 */
[----:B------:R-:W2:Y:S02]  /*7e00*/  @!P0 SYNCS.PHASECHK.TRANS64 P0, [R0+URZ+0xd0], R2 ;  /* 0x0000d002000085a7 */ /* 0x000ea400080010ff */
[----:B--2---:R-:W-:Y:S05]  /*7e10*/  @!P0 BRA `(.L_x_142) ;  /* 0xfffffffc00f08947 */ /* 0x004fea000383ffff */
[----:B------:R-:W-:Y:S05]  /*7e20*/  BRA `(.L_x_49) ;  /* 0xffffffac00747947 */ /* 0x000fea000383ffff */
.L_x_57:
[----:B-1----:R1:W2:Y:S02]  /*7e30*/  SYNCS.PHASECHK.TRANS64.TRYWAIT P1, [R0+URZ+0xc0], R2 ;  /* 0x0000c002000075a7 */ /* 0x0022a400080211ff */
[----:B--2---:R-:W-:Y:S05]  /*7e40*/  @!P1 NANOSLEEP.SYNCS 0x989680 ;  /* 0x009896800000995d */ /* 0x004fea0003900000 */
[----:B------:R-:W2:Y:S02]  /*7e50*/  @!P1 SYNCS.PHASECHK.TRANS64 P1, [R0+URZ+0xc0], R2 ;  /* 0x0000c002000095a7 */ /* 0x000ea400080210ff */
[----:B--2---:R-:W-:Y:S05]  /*7e60*/  @!P1 BRA `(.L_x_57) ;  /* 0xfffffffc00f09947 */ /* 0x004fea000383ffff */
[----:B------:R-:W-:Y:S05]  /*7e70*/  BRA `(.L_x_143) ;  /* 0xffffffb000e47947 */ /* 0x000fea000383ffff */
.L_x_58:
[----:B------:R-:W-:-:S07]  /*7e80*/  MOV R2, UR7 ;  /* 0x0000000700027c02 */ /* 0x000fce0008000f00 */
.L_x_144:
[----:B-1----:R1:W2:Y:S02]  /*7e90*/  SYNCS.PHASECHK.TRANS64.TRYWAIT P0, [R2+URZ+0x100], R0 ;  /* 0x00010000020075a7 */ /* 0x0022a400080011ff */
[----:B--2---:R-:W-:Y:S05]  /*7ea0*/  @!P0 NANOSLEEP.SYNCS 0x989680 ;  /* 0x009896800000895d */ /* 0x004fea0003900000 */
[----:B------:R-:W2:Y:S02]  /*7eb0*/  @!P0 SYNCS.PHASECHK.TRANS64 P0, [R2+URZ+0x100], R0 ;  /* 0x00010000020085a7 */ /* 0x000ea400080010ff */
[----:B--2---:R-:W-:Y:S05]  /*7ec0*/  @!P0 BRA `(.L_x_144) ;  /* 0xfffffffc00f08947 */ /* 0x004fea000383ffff */
[----:B------:R-:W-:Y:S05]  /*7ed0*/  BRA `(.L_x_145) ;  /* 0xffffffb4001c7947 */ /* 0x000fea000383ffff */
.L_x_61:
[----:B------:R-:W-:Y:S07]  /*7ee0*/  MOV R0, UR6 ;  /* 0x0000000600007c02 */ /* 0x000fee0008000f00 */
.L_x_146:
[----:B-1----:R1:W2:Y:S02]  /*7ef0*/  SYNCS.PHASECHK.TRANS64.TRYWAIT P0, [R0+URZ], R2 ;  /* 0x00000002000075a7 */ /* 0x0022a400080011ff */
[----:B--2---:R-:W-:Y:S05]  /*7f00*/  @!P0 NANOSLEEP.SYNCS 0x989680 ;  /* 0x009896800000895d */ /* 0x004fea0003900000 */
[----:B------:R-:W2:Y:S02]  /*7f10*/  @!P0 SYNCS.PHASECHK.TRANS64 P0, [R0+URZ], R2 ;  /* 0x00000002000085a7 */ /* 0x000ea400080010ff */
[----:B--2---:R-:W-:Y:S05]  /*7f20*/  @!P0 BRA `(.L_x_146) ;  /* 0xfffffffc00f08947 */ /* 0x004fea000383ffff */
[----:B------:R-:W-:Y:S05]  /*7f30*/  BRA `(.L_x_60) ;  /* 0xffffffb400387947 */ /* 0x000fea000383ffff */
.L_x_64:
[----:B------:R-:W-:-:S07]  /*7f40*/  MOV R0, UR6 ;  /* 0x0000000600007c02 */ /* 0x000fce0008000f00 */
.L_x_147:
[----:B--2---:R2:W4:Y:S02]  /*7f50*/  SYNCS.PHASECHK.TRANS64.TRYWAIT P0, [R0+URZ], R2 ;  /* 0x00000002000075a7 */ /* 0x00452400080011ff */
[----:B----4-:R-:W-:Y:S05]  /*7f60*/  @!P0 NANOSLEEP.SYNCS 0x989680 ;  /* 0x009896800000895d */ /* 0x010fea0003900000 */
[----:B------:R-:W4:Y:S02]  /*7f70*/  @!P0 SYNCS.PHASECHK.TRANS64 P0, [R0+URZ], R2 ;  /* 0x00000002000085a7 */ /* 0x000f2400080010ff */
[----:B----4-:R-:W-:Y:S05]  /*7f80*/  @!P0 BRA `(.L_x_147) ;  /* 0xfffffffc00f08947 */ /* 0x010fea000383ffff */
[----:B------:R-:W-:Y:S05]  /*7f90*/  BRA `(.L_x_148) ;  /* 0xffffffb800147947 */ /* 0x000fea000383ffff */
.L_x_65:
[----:B------:R-:W-:-:S07]  /*7fa0*/  MOV R0, UR6 ;  /* 0x0000000600007c02 */ /* 0x000fce0008000f00 */
.L_x_149:
[----:B-1----:R1:W2:Y:S02]  /*7fb0*/  SYNCS.PHASECHK.TRANS64.TRYWAIT P0, [R0+URZ], R3 ;  /* 0x00000003000075a7 */ /* 0x0022a400080011ff */
[----:B--2---:R-:W-:Y:S05]  /*7fc0*/  @!P0 NANOSLEEP.SYNCS 0x989680 ;  /* 0x009896800000895d */ /* 0x004fea0003900000 */
[----:B------:R-:W2:Y:S02]  /*7fd0*/  @!P0 SYNCS.PHASECHK.TRANS64 P0, [R0+URZ], R3 ;  /* 0x00000003000085a7 */ /* 0x000ea400080010ff */
[----:B--2---:R-:W-:Y:S05]  /*7fe0*/  @!P0 BRA `(.L_x_149) ;  /* 0xfffffffc00f08947 */ /* 0x004fea000383ffff */
[----:B------:R-:W-:Y:S05]  /*7ff0*/  BRA `(.L_x_150) ;  /* 0xffffffb800207947 */ /* 0x000fea000383ffff */
.L_x_66:
[----:B------:R-:W-:-:S07]  /*8000*/  MOV R0, UR6 ;  /* 0x0000000600007c02 */ /* 0x000fce0008000f00 */
.L_x_151:
[----:B-1----:R1:W2:Y:S02]  /*8010*/  SYNCS.PHASECHK.TRANS64.TRYWAIT P0, [R0+URZ], R3 ;  /* 0x00000003000075a7 */ /* 0x0022a400080011ff */
[----:B--2---:R-:W-:Y:S05]  /*8020*/  @!P0 NANOSLEEP.SYNCS 0x989680 ;  /* 0x009896800000895d */ /* 0x004fea0003900000 */
[----:B------:R-:W2:Y:S02]  /*8030*/  @!P0 SYNCS.PHASECHK.TRANS64 P0, [R0+URZ], R3 ;  /* 0x00000003000085a7 */ /* 0x000ea400080010ff */
[----:B--2---:R-:W-:Y:S05]  /*8040*/  @!P0 BRA `(.L_x_151) ;  /* 0xfffffffc00f08947 */ /* 0x004fea000383ffff */
[----:B------:R-:W-:Y:S05]  /*8050*/  BRA `(.L_x_152) ;  /* 0xffffffb8002c7947 */ /* 0x000fea000383ffff */
.L_x_67:
[----:B-1----:R-:W-:-:S07]  /*8060*/  MOV R0, UR7 ;  /* 0x0000000700007c02 */ /* 0x002fce0008000f00 */
.L_x_153:
[----:B-1----:R1:W2:Y:S02]  /*8070*/  SYNCS.PHASECHK.TRANS64.TRYWAIT P0, [R0+URZ], R2 ;  /* 0x00000002000075a7 */ /* 0x0022a400080011ff */
[----:B--2---:R-:W-:Y:S05]  /*8080*/  @!P0 NANOSLEEP.SYNCS 0x989680 ;  /* 0x009896800000895d */ /* 0x004fea0003900000 */
[----:B------:R-:W2:Y:S02]  /*8090*/  @!P0 SYNCS.PHASECHK.TRANS64 P0, [R0+URZ], R2 ;  /* 0x00000002000085a7 */ /* 0x000ea400080010ff */
[----:B--2---:R-:W-:Y:S05]  /*80a0*/  @!P0 BRA `(.L_x_153) ;  /* 0xfffffffc00f08947 */ /* 0x004fea000383ffff */
[----:B------:R-:W-:Y:S05]  /*80b0*/  BRA `(.L_x_154) ;  /* 0xffffffb800387947 */ /* 0x000fea000383ffff */
.L_x_72:
[----:B--2---:R2:W3:Y:S02]  /*80c0*/  SYNCS.PHASECHK.TRANS64.TRYWAIT P0, [R0+URZ+0xc0], R2 ;  /* 0x0000c002000075a7 */ /* 0x0044e400080011ff */
[----:B---3--:R-:W-:Y:S05]  /*80d0*/  @!P0 NANOSLEEP.SYNCS 0x989680 ;  /* 0x009896800000895d */ /* 0x008fea0003900000 */
[----:B------:R-:W3:Y:S02]  /*80e0*/  @!P0 SYNCS.PHASECHK.TRANS64 P0, [R0+URZ+0xc0], R2 ;  /* 0x0000c002000085a7 */ /* 0x000ee400080010ff */
[----:B---3--:R-:W-:Y:S05]  /*80f0*/  @!P0 BRA `(.L_x_72) ;  /* 0xfffffffc00f08947 */ /* 0x008fea000383ffff */
[----:B------:R-:W-:Y:S05]  /*8100*/  BRA `(.L_x_155) ;  /* 0xffffffbc00347947 */ /* 0x000fea000383ffff */
.L_x_75:
[----:B------:R-:W-:Y:S07]  /*8110*/  MOV R0, UR6 ;  /* 0x0000000600007c02 */ /* 0x000fee0008000f00 */
.L_x_156:
[----:B--2---:R2:W3:Y:S02]  /*8120*/  SYNCS.PHASECHK.TRANS64.TRYWAIT P0, [R0+URZ+0xb8], R2 ;  /* 0x0000b802000075a7 */ /* 0x0044e400080011ff */
[----:B---3--:R-:W-:Y:S05]  /*8130*/  @!P0 NANOSLEEP.SYNCS 0x989680 ;  /* 0x009896800000895d */ /* 0x008fea0003900000 */
[----:B------:R-:W3:Y:S02]  /*8140*/  @!P0 SYNCS.PHASECHK.TRANS64 P0, [R0+URZ+0xb8], R2 ;  /* 0x0000b802000085a7 */ /* 0x000ee400080010ff */
[----:B---3--:R-:W-:Y:S05]  /*8150*/  @!P0 BRA `(.L_x_156) ;  /* 0xfffffffc00f08947 */ /* 0x008fea000383ffff */
[----:B------:R-:W-:Y:S05]  /*8160*/  BRA `(.L_x_74) ;  /* 0xffffffc000147947 */ /* 0x000fea000383ffff */
.L_x_78:
[----:B------:R-:W-:Y:S07]  /*8170*/  MOV R0, UR15 ;  /* 0x0000000f00007c02 */ /* 0x000fee0008000f00 */
.L_x_157:
[----:B-1----:R1:W2:Y:S02]  /*8180*/  SYNCS.PHASECHK.TRANS64.TRYWAIT P0, [R0+URZ+0x98], R9 ;  /* 0x00009809000075a7 */ /* 0x0022a400080011ff */
[----:B--2---:R-:W-:Y:S05]  /*8190*/  @!P0 NANOSLEEP.SYNCS 0x989680 ;  /* 0x009896800000895d */ /* 0x004fea0003900000 */
[----:B------:R-:W2:Y:S02]  /*81a0*/  @!P0 SYNCS.PHASECHK.TRANS64 P0, [R0+URZ+0x98], R9 ;  /* 0x00009809000085a7 */ /* 0x000ea400080010ff */
[----:B--2---:R-:W-:Y:S05]  /*81b0*/  @!P0 BRA `(.L_x_157) ;  /* 0xfffffffc00f08947 */ /* 0x004fea000383ffff */
[----:B------:R-:W-:Y:S05]  /*81c0*/  BRA `(.L_x_158) ;  /* 0xffffffc0008c7947 */ /* 0x000fea000383ffff */
.L_x_79:
[----:B------:R-:W-:Y:S07]  /*81d0*/  MOV R0, UR7 ;  /* 0x0000000700007c02 */ /* 0x000fee0008000f00 */
.L_x_159:
[----:B-1----:R1:W2:Y:S02]  /*81e0*/  SYNCS.PHASECHK.TRANS64.TRYWAIT P0, [R0+URZ+0x98], R14 ;  /* 0x0000980e000075a7 */ /* 0x0022a400080011ff */
[----:B--2---:R-:W-:Y:S05]  /*81f0*/  @!P0 NANOSLEEP.SYNCS 0x989680 ;  /* 0x009896800000895d */ /* 0x004fea0003900000 */
[----:B------:R-:W2:Y:S02]  /*8200*/  @!P0 SYNCS.PHASECHK.TRANS64 P0, [R0+URZ+0x98], R14 ;  /* 0x0000980e000085a7 */ /* 0x000ea400080010ff */
[----:B--2---:R-:W-:Y:S05]  /*8210*/  @!P0 BRA `(.L_x_159) ;  /* 0xfffffffc00f08947 */ /* 0x004fea000383ffff */
[----:B------:R-:W-:Y:S05]  /*8220*/  BRA `(.L_x_160) ;  /* 0xffffffc4002c7947 */ /* 0x000fea000383ffff */
.L_x_81:
[----:B------:R-:W-:-:S07]  /*8230*/  MOV R0, UR4 ;  /* 0x0000000400007c02 */ /* 0x000fce0008000f00 */
.L_x_161:
[----:B-1----:R1:W3:Y:S02]  /*8240*/  SYNCS.PHASECHK.TRANS64.TRYWAIT P0, [R0+URZ], R2 ;  /* 0x00000002000075a7 */ /* 0x0022e400080011ff */
[----:B---3--:R-:W-:Y:S05]  /*8250*/  @!P0 NANOSLEEP.SYNCS 0x989680 ;  /* 0x009896800000895d */ /* 0x008fea0003900000 */
[----:B------:R-:W3:Y:S02]  /*8260*/  @!P0 SYNCS.PHASECHK.TRANS64 P0, [R0+URZ], R2 ;  /* 0x00000002000085a7 */ /* 0x000ee400080010ff */
[----:B---3--:R-:W-:Y:S05]  /*8270*/  @!P0 BRA `(.L_x_161) ;  /* 0xfffffffc00f08947 */ /* 0x008fea000383ffff */
[----:B------:R-:W-:Y:S05]  /*8280*/  BRA `(.L_x_162) ;  /* 0xffffffc400b87947 */ /* 0x000fea000383ffff */
.L_x_82:
[----:B------:R-:W-:-:S07]  /*8290*/  MOV R0, UR4 ;  /* 0x0000000400007c02 */ /* 0x000fce0008000f00 */
.L_x_163:
[----:B-1----:R1:W3:Y:S02]  /*82a0*/  SYNCS.PHASECHK.TRANS64.TRYWAIT P0, [R0+URZ], R2 ;  /* 0x00000002000075a7 */ /* 0x0022e400080011ff */
[----:B---3--:R-:W-:Y:S05]  /*82b0*/  @!P0 NANOSLEEP.SYNCS 0x989680 ;  /* 0x009896800000895d */ /* 0x008fea0003900000 */
[----:B------:R-:W3:Y:S02]  /*82c0*/  @!P0 SYNCS.PHASECHK.TRANS64 P0, [R0+URZ], R2 ;  /* 0x00000002000085a7 */ /* 0x000ee400080010ff */
[----:B---3--:R-:W-:Y:S05]  /*82d0*/  @!P0 BRA `(.L_x_163) ;  /* 0xfffffffc00f08947 */ /* 0x008fea000383ffff */
[----:B------:R-:W-:Y:S05]  /*82e0*/  BRA `(.L_x_164) ;  /* 0xffffffc400c47947 */ /* 0x000fea000383ffff */
.L_x_84:
[----:B--2---:R2:W4:Y:S02]  /*82f0*/  SYNCS.PHASECHK.TRANS64.TRYWAIT P0, [R0+URZ+0xc0], R2 ;  /* 0x0000c002000075a7 */ /* 0x00452400080011ff */
[----:B----4-:R-:W-:Y:S05]  /*8300*/  @!P0 NANOSLEEP.SYNCS 0x989680 ;  /* 0x009896800000895d */ /* 0x010fea0003900000 */
[----:B------:R-:W4:Y:S02]  /*8310*/  @!P0 SYNCS.PHASECHK.TRANS64 P0, [R0+URZ+0xc0], R2 ;  /* 0x0000c002000085a7 */ /* 0x000f2400080010ff */
[----:B----4-:R-:W-:Y:S05]  /*8320*/  @!P0 BRA `(.L_x_84) ;  /* 0xfffffffc00f08947 */ /* 0x010fea000383ffff */
[----:B------:R-:W-:Y:S05]  /*8330*/  BRA `(.L_x_165) ;  /* 0xffffffc800c47947 */ /* 0x000fea000383ffff */
.L_x_95:
[----:B-1----:R1:W2:Y:S02]  /*8340*/  SYNCS.PHASECHK.TRANS64.TRYWAIT P0, [R0+URZ+0x80], R4 ;  /* 0x00008004000075a7 */ /* 0x0022a400080011ff */
[----:B--2---:R-:W-:Y:S05]  /*8350*/  @!P0 NANOSLEEP.SYNCS 0x989680 ;  /* 0x009896800000895d */ /* 0x004fea0003900000 */
[----:B------:R-:W2:Y:S02]  /*8360*/  @!P0 SYNCS.PHASECHK.TRANS64 P0, [R0+URZ+0x80], R4 ;  /* 0x00008004000085a7 */ /* 0x000ea400080010ff */
[----:B--2---:R-:W-:Y:S05]  /*8370*/  @!P0 BRA `(.L_x_95) ;  /* 0xfffffffc00f08947 */ /* 0x004fea000383ffff */
[----:B------:R-:W-:Y:S05]  /*8380*/  BRA `(.L_x_94) ;  /* 0xffffffd8003c7947 */ /* 0x000fea000383ffff */
.L_x_97:
[----:B-1----:R1:W4:Y:S02]  /*8390*/  SYNCS.PHASECHK.TRANS64.TRYWAIT P1, [R69+URZ+0xe0], R3 ;  /* 0x0000e003450075a7 */ /* 0x00232400080211ff */
[----:B----4-:R-:W-:Y:S05]  /*83a0*/  @!P1 NANOSLEEP.SYNCS 0x989680 ;  /* 0x009896800000995d */ /* 0x010fea0003900000 */
[----:B------:R-:W4:Y:S02]  /*83b0*/  @!P1 SYNCS.PHASECHK.TRANS64 P1, [R69+URZ+0xe0], R3 ;  /* 0x0000e003450095a7 */ /* 0x000f2400080210ff */
[----:B----4-:R-:W-:Y:S05]  /*83c0*/  @!P1 BRA `(.L_x_97) ;  /* 0xfffffffc00f09947 */ /* 0x010fea000383ffff */
[----:B------:R-:W-:Y:S05]  /*83d0*/  BRA `(.L_x_96) ;  /* 0xffffffd800747947 */ /* 0x000fea000383ffff */
.L_x_108:
[----:B---3--:R3:W4:Y:S02]  /*83e0*/  SYNCS.PHASECHK.TRANS64.TRYWAIT P0, [R3+URZ+0x80], R76 ;  /* 0x0000804c030075a7 */ /* 0x00872400080011ff */
[----:B----4-:R-:W-:Y:S05]  /*83f0*/  @!P0 NANOSLEEP.SYNCS 0x989680 ;  /* 0x009896800000895d */ /* 0x010fea0003900000 */
[----:B------:R-:W4:Y:S02]  /*8400*/  @!P0 SYNCS.PHASECHK.TRANS64 P0, [R3+URZ+0x80], R76 ;  /* 0x0000804c030085a7 */ /* 0x000f2400080010ff */
[----:B----4-:R-:W-:Y:S05]  /*8410*/  @!P0 BRA `(.L_x_108) ;  /* 0xfffffffc00f08947 */ /* 0x010fea000383ffff */
[----:B------:R-:W-:Y:S05]  /*8420*/  BRA `(.L_x_107) ;  /* 0xffffffe4005c7947 */ /* 0x000fea000383ffff */
        .weak           $__internal_0_$__cuda_sm10x_tcgen05_guardrail_trap_col_being_dealloced_not_returned_by_alloc
        .type           $__internal_0_$__cuda_sm10x_tcgen05_guardrail_trap_col_being_dealloced_not_returned_by_alloc,@function
        .size           $__internal_0_$__cuda_sm10x_tcgen05_guardrail_trap_col_being_dealloced_not_returned_by_alloc,($__internal_1_$__cuda_sm10x_tcgen05_guardrail_trap_phase_invalid_during_alloc - $__internal_0_$__cuda_sm10x_tcgen05_guardrail_trap_col_being_dealloced_not_returned_by_alloc)
$__internal_0_$__cuda_sm10x_tcgen05_guardrail_trap_col_being_dealloced_not_returned_by_alloc:
[----:B------:R-:W-:Y:S05]  /*8430*/  BPT.TRAP 0x1 ;  /* 0x000000040000795c */ /* 0x000fea0000300000 */
[----:B------:R-:W-:-:S04]  /*8440*/  HFMA2 R3, -RZ, RZ, 0, 0 ;  /* 0x00000000ff037431 */ /* 0x000fc800000001ff */
[----:B------:R-:W-:Y:S05]  /*8450*/  RET.REL.NODEC R2 `(_ZN7cutlass13device_kernelINS_4gemm6kernel13GemmUniversalIN4cute5tupleIJiiiiEEENS1_10collective13CollectiveMmaINS1_35MainloopSm100TmaUmmaWarpSpecializedILi8ELi2ELi4ENS5_IJNS4_1CILi1EEESB_SB_EEEEENS5_IJNSA_ILi128EEENSA_ILi64EEESF_EEENS_6half_tENS5_IJlSB_lEEESH_SI_NS4_8TiledMMAINS4_8MMA_AtomIJNS4_20SM100_MMA_F16BF16_SSISH_SH_fLi128ELi64ELNS4_4UMMA5MajorE0ELSN_0ELNSM_7ScaleInE0ELSO_0EEEEEENS4_6LayoutISC_NS5_IJNSA_ILi0EEESS_SS_EEEEENS5_IJNS4_10UnderscoreESV_SV_EEEEENS4_13SM90_TMA_LOADENS4_14ComposedLayoutINS4_7SwizzleILi3ELi4ELi3EEENS4_18smem_ptr_flag_bitsILi16EEENSR_INS5_IJNSA_ILi8EEESF_EEENS5_IJSF_SB_EEEEEEEvNS4_8identityESY_S18_vS19_EENS_8epilogue10collective18CollectiveEpilogueINS1B_23Sm100TmaWarpSpecializedILi3ELi2ELi32ELb1ELb0EEEJSG_NS5_IJNSR_ISE_SB_EENSR_INSA_ILi32EEESB_EEEEESH_SI_SH_SI_NS1B_6fusion15FusionCallbacksIS1F_NS1K_17LinCombPerRowBiasISH_fSH_SH_fLi8ELNS_15FloatRoundStyleE2EEESG_S1J_JEEENS4_5SM1004TMEM4LOAD26SM100_TMEM_LOAD_32dp32b32xESY_NSZ_INS10_ILi2ELi4ELi3EEES13_NSR_INS5_IJS14_S1H_EEENS5_IJS1H_SB_EEEEEEENS4_39AutoVectorizingCopyWithAssumedAlignmentILi128EEENS4_14SM90_TMA_STOREES1Y_S20_S20_EEEvvEEEEvNT_6ParamsE) ;  /* 0xffffff7802e87950 */ /* 0x000fea0003c3ffff */
        .weak           $__internal_1_$__cuda_sm10x_tcgen05_guardrail_trap_phase_invalid_during_alloc
        .type           $__internal_1_$__cuda_sm10x_tcgen05_guardrail_trap_phase_invalid_during_alloc,@function
        .size           $__internal_1_$__cuda_sm10x_tcgen05_guardrail_trap_phase_invalid_during_alloc,($__internal_2_$__cuda_sm10x_tcgen05_guardrail_trap_unallocated_columns_being_dealloced - $__internal_1_$__cuda_sm10x_tcgen05_guardrail_trap_phase_invalid_during_alloc)
$__internal_1_$__cuda_sm10x_tcgen05_guardrail_trap_phase_invalid_during_alloc:
[----:B------:R-:W-:Y:S05]  /*8460*/  BPT.TRAP 0x1 ;  /* 0x000000040000795c */ /* 0x000fea0000300000 */
[----:B------:R-:W-:-:S04]  /*8470*/  MOV R3, 0x0 ;  /* 0x0000000000037802 */ /* 0x000fc80000000f00 */
[----:B------:R-:W-:Y:S05]  /*8480*/  RET.REL.NODEC R2 `(_ZN7cutlass13device_kernelINS_4gemm6kernel13GemmUniversalIN4cute5tupleIJiiiiEEENS1_10collective13CollectiveMmaINS1_35MainloopSm100TmaUmmaWarpSpecializedILi8ELi2ELi4ENS5_IJNS4_1CILi1EEESB_SB_EEEEENS5_IJNSA_ILi128EEENSA_ILi64EEESF_EEENS_6half_tENS5_IJlSB_lEEESH_SI_NS4_8TiledMMAINS4_8MMA_AtomIJNS4_20SM100_MMA_F16BF16_SSISH_SH_fLi128ELi64ELNS4_4UMMA5MajorE0ELSN_0ELNSM_7ScaleInE0ELSO_0EEEEEENS4_6LayoutISC_NS5_IJNSA_ILi0EEESS_SS_EEEEENS5_IJNS4_10UnderscoreESV_SV_EEEEENS4_13SM90_TMA_LOADENS4_14ComposedLayoutINS4_7SwizzleILi3ELi4ELi3EEENS4_18smem_ptr_flag_bitsILi16EEENSR_INS5_IJNSA_ILi8EEESF_EEENS5_IJSF_SB_EEEEEEEvNS4_8identityESY_S18_vS19_EENS_8epilogue10collective18CollectiveEpilogueINS1B_23Sm100TmaWarpSpecializedILi3ELi2ELi32ELb1ELb0EEEJSG_NS5_IJNSR_ISE_SB_EENSR_INSA_ILi32EEESB_EEEEESH_SI_SH_SI_NS1B_6fusion15FusionCallbacksIS1F_NS1K_17LinCombPerRowBiasISH_fSH_SH_fLi8ELNS_15FloatRoundStyleE2EEESG_S1J_JEEENS4_5SM1004TMEM4LOAD26SM100_TMEM_LOAD_32dp32b32xESY_NSZ_INS10_ILi2ELi4ELi3EEES13_NSR_INS5_IJS14_S1H_EEENS5_IJS1H_SB_EEEEEEENS4_39AutoVectorizingCopyWithAssumedAlignmentILi128EEENS4_14SM90_TMA_STOREES1Y_S20_S20_EEEvvEEEEvNT_6ParamsE) ;  /* 0xffffff7802dc7950 */ /* 0x000fea0003c3ffff */
        .weak           $__internal_2_$__cuda_sm10x_tcgen05_guardrail_trap_unallocated_columns_being_dealloced
        .type           $__internal_2_$__cuda_sm10x_tcgen05_guardrail_trap_unallocated_columns_being_dealloced,@function
        .size           $__internal_2_$__cuda_sm10x_tcgen05_guardrail_trap_unallocated_columns_being_dealloced,(.L_x_167 - $__internal_2_$__cuda_sm10x_tcgen05_guardrail_trap_unallocated_columns_being_dealloced)
$__internal_2_$__cuda_sm10x_tcgen05_guardrail_trap_unallocated_columns_being_dealloced:
[----:B------:R-:W-:Y:S05]  /*8490*/  BPT.TRAP 0x1 ;  /* 0x000000040000795c */ /* 0x000fea0000300000 */
[----:B------:R-:W-:-:S04]  /*84a0*/  HFMA2 R3, -RZ, RZ, 0, 0 ;  /* 0x00000000ff037431 */ /* 0x000fc800000001ff */
[----:B------:R-:W-:Y:S05]  /*84b0*/  RET.REL.NODEC R2 `(_ZN7cutlass13device_kernelINS_4gemm6kernel13GemmUniversalIN4cute5tupleIJiiiiEEENS1_10collective13CollectiveMmaINS1_35MainloopSm100TmaUmmaWarpSpecializedILi8ELi2ELi4ENS5_IJNS4_1CILi1EEESB_SB_EEEEENS5_IJNSA_ILi128EEENSA_ILi64EEESF_EEENS_6half_tENS5_IJlSB_lEEESH_SI_NS4_8TiledMMAINS4_8MMA_AtomIJNS4_20SM100_MMA_F16BF16_SSISH_SH_fLi128ELi64ELNS4_4UMMA5MajorE0ELSN_0ELNSM_7ScaleInE0ELSO_0EEEEEENS4_6LayoutISC_NS5_IJNSA_ILi0EEESS_SS_EEEEENS5_IJNS4_10UnderscoreESV_SV_EEEEENS4_13SM90_TMA_LOADENS4_14ComposedLayoutINS4_7SwizzleILi3ELi4ELi3EEENS4_18smem_ptr_flag_bitsILi16EEENSR_INS5_IJNSA_ILi8EEESF_EEENS5_IJSF_SB_EEEEEEEvNS4_8identityESY_S18_vS19_EENS_8epilogue10collective18CollectiveEpilogueINS1B_23Sm100TmaWarpSpecializedILi3ELi2ELi32ELb1ELb0EEEJSG_NS5_IJNSR_ISE_SB_EENSR_INSA_ILi32EEESB_EEEEESH_SI_SH_SI_NS1B_6fusion15FusionCallbacksIS1F_NS1K_17LinCombPerRowBiasISH_fSH_SH_fLi8ELNS_15FloatRoundStyleE2EEESG_S1J_JEEENS4_5SM1004TMEM4LOAD26SM100_TMEM_LOAD_32dp32b32xESY_NSZ_INS10_ILi2ELi4ELi3EEES13_NSR_INS5_IJS14_S1H_EEENS5_IJS1H_SB_EEEEEEENS4_39AutoVectorizingCopyWithAssumedAlignmentILi128EEENS4_14SM90_TMA_STOREES1Y_S20_S20_EEEvvEEEEvNT_6ParamsE) ;  /* 0xffffff7802d07950 */ /* 0x000fea0003c3ffff */
.L_x_166:
[----:B------:R-:W-:-:S00]  /*84c0*/  BRA `(.L_x_166) ;  /* 0xfffffffc00fc7947 */ /* 0x000fc0000383ffff */
[----:B------:R-:W-:-:S00]  /*84d0*/  NOP ;  /* 0x0000000000007918 */ /* 0x000fc00000000000 */
        /* <DEDUP_REMOVED lines=10> */
.L_x_167:


//--------------------- .nv.global.init           --------------------------
	.section	.nv.global.init,"aw",@progbits
.nv.global.init:
	.type		$str$27,@object
	.size		$str$27,($str$28 - $str$27)
$str$27:
        /*0000*/ 	.byte	0x28, 0x61, 0x64, 0x64, 0x72, 0x65, 0x73, 0x73, 0x20, 0x26, 0x20, 0x6d, 0x61, 0x73, 0x6b, 0x29
        /*0010*/ 	.byte	0x20, 0x3d, 0x3d, 0x20, 0x30, 0x00
	.type		$str$28,@object
	.size		$str$28,($str$26 - $str$28)
$str$28:
        /*0016*/ 	.byte	0x2f, 0x74, 0x6d, 0x70, 0x2f, 0x63, 0x75, 0x74, 0x6c, 0x61, 0x73, 0x73, 0x5f, 0x73, 0x77, 0x65
        /*0026*/ 	.byte	0x65, 0x70, 0x5f, 0x73, 0x72, 0x63, 0x2f, 0x69, 0x6e, 0x63, 0x6c, 0x75, 0x64, 0x65, 0x2f, 0x63
        /*0036*/ 	.byte	0x75, 0x74, 0x65, 0x2f, 0x70, 0x6f, 0x69, 0x6e, 0x74, 0x65, 0x72, 0x5f, 0x66, 0x6c, 0x61, 0x67
        /*0046*/ 	.byte	0x67, 0x65, 0x64, 0x2e, 0x68, 0x70, 0x70, 0x00
	.type		$str$26,@object
	.size		$str$26,($str$25 - $str$26)
$str$26:
        /*004e*/ 	.byte	0x2f, 0x74, 0x6d, 0x70, 0x2f, 0x63, 0x75, 0x74, 0x6c, 0x61, 0x73, 0x73, 0x5f, 0x73, 0x77, 0x65
        /*005e*/ 	.byte	0x65, 0x70, 0x5f, 0x73, 0x72, 0x63, 0x2f, 0x69, 0x6e, 0x63, 0x6c, 0x75, 0x64, 0x65, 0x2f, 0x63
        /*006e*/ 	.byte	0x75, 0x74, 0x65, 0x2f, 0x61, 0x74, 0x6f, 0x6d, 0x2f, 0x63, 0x6f, 0x70, 0x79, 0x5f, 0x74, 0x72
        /*007e*/ 	.byte	0x61, 0x69, 0x74, 0x73, 0x5f, 0x73, 0x6d, 0x31, 0x30, 0x30, 0x2e, 0x68, 0x70, 0x70, 0x00
	.type		$str$25,@object
	.size		$str$25,(__unnamed_1 - $str$25)
$str$25:
        /*008d*/ 	.byte	0x28, 0x28, 0x75, 0x69, 0x6e, 0x74, 0x33, 0x32, 0x5f, 0x74, 0x28, 0x74, 0x68, 0x72, 0x65, 0x61
        /*009d*/ 	.byte	0x64, 0x49, 0x64, 0x78, 0x2e, 0x78, 0x29, 0x20, 0x2f, 0x20, 0x33, 0x32, 0x29, 0x20, 0x25, 0x20
        /*00ad*/ 	.byte	0x34, 0x29, 0x20, 0x3d, 0x3d, 0x20, 0x28, 0x28, 0x28, 0x74, 0x6d, 0x65, 0x6d, 0x5f, 0x61, 0x64
        /*00bd*/ 	.byte	0x64, 0x72, 0x20, 0x3e, 0x3e, 0x20, 0x31, 0x36, 0x29, 0x20, 0x2f, 0x20, 0x33, 0x32, 0x29, 0x20
        /*00cd*/ 	.byte	0x25, 0x20, 0x34, 0x29, 0x00
	.type		__unnamed_1,@object
	.size		__unnamed_1,(__unnamed_2 - __unnamed_1)
__unnamed_1:
        /*00d2*/ 	.byte	0x61, 0x75, 0x74, 0x6f, 0x20, 0x63, 0x75, 0x74, 0x65, 0x3a, 0x3a, 0x61, 0x73, 0x5f, 0x70, 0x6f
        /* <DEDUP_REMOVED lines=24> */
        /*0262*/ 	.byte	0x3e, 0x3e, 0x3e, 0x3e, 0x5d, 0x00
	.type		__unnamed_2,@object
	.size		__unnamed_2,(.L_2 - __unnamed_2)
__unnamed_2:
        /* <DEDUP_REMOVED lines=42> */
        /*0508*/ 	.byte	0x3e, 0x3e, 0x5d, 0x00
.L_2:


//--------------------- .nv.shared._ZN7cutlass13device_kernelINS_4gemm6kernel13GemmUniversalIN4cute5tupleIJiiiiEEENS1_10collective13CollectiveMmaINS1_35MainloopSm100TmaUmmaWarpSpecializedILi8ELi2ELi4ENS5_IJNS4_1CILi1EEESB_SB_EEEEENS5_IJNSA_ILi128EEENSA_ILi64EEESF_EEENS_6half_tENS5_IJlSB_lEEESH_SI_NS4_8TiledMMAINS4_8MMA_AtomIJNS4_20SM100_MMA_F16BF16_SSISH_SH_fLi128ELi64ELNS4_4UMMA5MajorE0ELSN_0ELNSM_7ScaleInE0ELSO_0EEEEEENS4_6LayoutISC_NS5_IJNSA_ILi0EEESS_SS_EEEEENS5_IJNS4_10UnderscoreESV_SV_EEEEENS4_13SM90_TMA_LOADENS4_14ComposedLayoutINS4_7SwizzleILi3ELi4ELi3EEENS4_18smem_ptr_flag_bitsILi16EEENSR_INS5_IJNSA_ILi8EEESF_EEENS5_IJSF_SB_EEEEEEEvNS4_8identityESY_S18_vS19_EENS_8epilogue10collective18CollectiveEpilogueINS1B_23Sm100TmaWarpSpecializedILi3ELi2ELi32ELb1ELb0EEEJSG_NS5_IJNSR_ISE_SB_EENSR_INSA_ILi32EEESB_EEEEESH_SI_SH_SI_NS1B_6fusion15FusionCallbacksIS1F_NS1K_17LinCombPerRowBiasISH_fSH_SH_fLi8ELNS_15FloatRoundStyleE2EEESG_S1J_JEEENS4_5SM1004TMEM4LOAD26SM100_TMEM_LOAD_32dp32b32xESY_NSZ_INS10_ILi2ELi4ELi3EEES13_NSR_INS5_IJS14_S1H_EEENS5_IJS1H_SB_EEEEEEENS4_39AutoVectorizingCopyWithAssumedAlignmentILi128EEENS4_14SM90_TMA_STOREES1Y_S20_S20_EEEvvEEEEvNT_6ParamsE --------------------------
	.section	.nv.shared._ZN7cutlass13device_kernelINS_4gemm6kernel13GemmUniversalIN4cute5tupleIJiiiiEEENS1_10collective13CollectiveMmaINS1_35MainloopSm100TmaUmmaWarpSpecializedILi8ELi2ELi4ENS5_IJNS4_1CILi1EEESB_SB_EEEEENS5_IJNSA_ILi128EEENSA_ILi64EEESF_EEENS_6half_tENS5_IJlSB_lEEESH_SI_NS4_8TiledMMAINS4_8MMA_AtomIJNS4_20SM100_MMA_F16BF16_SSISH_SH_fLi128ELi64ELNS4_4UMMA5MajorE0ELSN_0ELNSM_7ScaleInE0ELSO_0EEEEEENS4_6LayoutISC_NS5_IJNSA_ILi0EEESS_SS_EEEEENS5_IJNS4_10UnderscoreESV_SV_EEEEENS4_13SM90_TMA_LOADENS4_14ComposedLayoutINS4_7SwizzleILi3ELi4ELi3EEENS4_18smem_ptr_flag_bitsILi16EEENSR_INS5_IJNSA_ILi8EEESF_EEENS5_IJSF_SB_EEEEEEEvNS4_8identityESY_S18_vS19_EENS_8epilogue10collective18CollectiveEpilogueINS1B_23Sm100TmaWarpSpecializedILi3ELi2ELi32ELb1ELb0EEEJSG_NS5_IJNSR_ISE_SB_EENSR_INSA_ILi32EEESB_EEEEESH_SI_SH_SI_NS1B_6fusion15FusionCallbacksIS1F_NS1K_17LinCombPerRowBiasISH_fSH_SH_fLi8ELNS_15FloatRoundStyleE2EEESG_S1J_JEEENS4_5SM1004TMEM4LOAD26SM100_TMEM_LOAD_32dp32b32xESY_NSZ_INS10_ILi2ELi4ELi3EEES13_NSR_INS5_IJS14_S1H_EEENS5_IJS1H_SB_EEEEEEENS4_39AutoVectorizingCopyWithAssumedAlignmentILi128EEENS4_14SM90_TMA_STOREES1Y_S20_S20_EEEvvEEEEvNT_6ParamsE,"aw",@nobits
	.sectionflags	@""
	.align	16
	.zero		1024


//--------------------- .nv.shared.reserved.0     --------------------------
	.section	.nv.shared.reserved.0,"aw",@nobits
	.weak		__nv_reservedSMEM_offset_0_alias
	.size		__nv_reservedSMEM_offset_0_alias, 0, 64
	.other		__nv_reservedSMEM_offset_0_alias,@"STO_CUDA_RESERVED_SHARED STV_DEFAULT"
__nv_reservedSMEM_offset_0_alias:
	.zero		0
.nv.shared.reserved.0:
	.zero		64
	.weak		__nv_reservedSMEM_tcgen05_partition
	.type		__nv_reservedSMEM_tcgen05_partition,@object
	.size		__nv_reservedSMEM_tcgen05_partition,(.L_0 - __nv_reservedSMEM_tcgen05_partition)
__nv_reservedSMEM_tcgen05_partition:
	.zero		32
.L_0:


//--------------------- .nv.global                --------------------------
	.section	.nv.global,"aw",@nobits
.nv.global:
	.type		_ZN39_INTERNAL_ef9bea21_4_k_cu_1c936688_26764cute1_E,@object
	.size		_ZN39_INTERNAL_ef9bea21_4_k_cu_1c936688_26764cute1_E,(_ZN39_INTERNAL_ef9bea21_4_k_cu_1c936688_26764cuda3std3__45__cpo6cbeginE - _ZN39_INTERNAL_ef9bea21_4_k_cu_1c936688_26764cute1_E)
_ZN39_INTERNAL_ef9bea21_4_k_cu_1c936688_26764cute1_E:
	.zero		1
	.type		_ZN39_INTERNAL_ef9bea21_4_k_cu_1c936688_26764cuda3std3__45__cpo6cbeginE,@object
	.size		_ZN39_INTERNAL_ef9bea21_4_k_cu_1c936688_26764cuda3std3__45__cpo6cbeginE,(_ZN39_INTERNAL_ef9bea21_4_k_cu_1c936688_26764cuda3std3__48in_placeE - _ZN39_INTERNAL_ef9bea21_4_k_cu_1c936688_26764cuda3std3__45__cpo6cbeginE)
_ZN39_INTERNAL_ef9bea21_4_k_cu_1c936688_26764cuda3std3__45__cpo6cbeginE:
	.zero		1
	.type		_ZN39_INTERNAL_ef9bea21_4_k_cu_1c936688_26764cuda3std3__48in_placeE,@object
	.size		_ZN39_INTERNAL_ef9bea21_4_k_cu_1c936688_26764cuda3std3__48in_placeE,(_ZN39_INTERNAL_ef9bea21_4_k_cu_1c936688_26764cuda3std6ranges3__45__cpo9iter_moveE - _ZN39_INTERNAL_ef9bea21_4_k_cu_1c936688_26764cuda3std3__48in_placeE)
_ZN39_INTERNAL_ef9bea21_4_k_cu_1c936688_26764cuda3std3__48in_placeE:
	.zero		1
	.type		_ZN39_INTERNAL_ef9bea21_4_k_cu_1c936688_26764cuda3std6ranges3__45__cpo9iter_moveE,@object
	.size		_ZN39_INTERNAL_ef9bea21_4_k_cu_1c936688_26764cuda3std6ranges3__45__cpo9iter_moveE,(_ZN39_INTERNAL_ef9bea21_4_k_cu_1c936688_26764cuda3std3__45__cpo5beginE - _ZN39_INTERNAL_ef9bea21_4_k_cu_1c936688_26764cuda3std6ranges3__45__cpo9iter_moveE)
_ZN39_INTERNAL_ef9bea21_4_k_cu_1c936688_26764cuda3std6ranges3__45__cpo9iter_moveE:
	.zero		1
	.type		_ZN39_INTERNAL_ef9bea21_4_k_cu_1c936688_26764cuda3std3__45__cpo5beginE,@object
	.size		_ZN39_INTERNAL_ef9bea21_4_k_cu_1c936688_26764cuda3std3__45__cpo5beginE,(_ZN39_INTERNAL_ef9bea21_4_k_cu_1c936688_26764cuda3std3__441_GLOBAL__N__ef9bea21_4_k_cu_1c936688_26766ignoreE - _ZN39_INTERNAL_ef9bea21_4_k_cu_1c936688_26764cuda3std3__45__cpo5beginE)
_ZN39_INTERNAL_ef9bea21_4_k_cu_1c936688_26764cuda3std3__45__cpo5beginE:
	.zero		1
	.type		_ZN39_INTERNAL_ef9bea21_4_k_cu_1c936688_26764cuda3std3__441_GLOBAL__N__ef9bea21_4_k_cu_1c936688_26766ignoreE,@object
	.size		_ZN39_INTERNAL_ef9bea21_4_k_cu_1c936688_26764cuda3std3__441_GLOBAL__N__ef9bea21_4_k_cu_1c936688_26766ignoreE,(_ZN39_INTERNAL_ef9bea21_4_k_cu_1c936688_26764cute7productE - _ZN39_INTERNAL_ef9bea21_4_k_cu_1c936688_26764cuda3std3__441_GLOBAL__N__ef9bea21_4_k_cu_1c936688_26766ignoreE)
_ZN39_INTERNAL_ef9bea21_4_k_cu_1c936688_26764cuda3std3__441_GLOBAL__N__ef9bea21_4_k_cu_1c936688_26766ignoreE:
	.zero		1
	.type		_ZN39_INTERNAL_ef9bea21_4_k_cu_1c936688_26764cute7productE,@object
	.size		_ZN39_INTERNAL_ef9bea21_4_k_cu_1c936688_26764cute7productE,(_ZN39_INTERNAL_ef9bea21_4_k_cu_1c936688_26764cuda3std3__45__cpo3endE - _ZN39_INTERNAL_ef9bea21_4_k_cu_1c936688_26764cute7productE)
_ZN39_INTERNAL_ef9bea21_4_k_cu_1c936688_26764cute7productE:
	.zero		1
	.type		_ZN39_INTERNAL_ef9bea21_4_k_cu_1c936688_26764cuda3std3__45__cpo3endE,@object
	.size		_ZN39_INTERNAL_ef9bea21_4_k_cu_1c936688_26764cuda3std3__45__cpo3endE,(_ZN39_INTERNAL_ef9bea21_4_k_cu_1c936688_26764cuda3std3__419piecewise_constructE - _ZN39_INTERNAL_ef9bea21_4_k_cu_1c936688_26764cuda3std3__45__cpo3endE)
_ZN39_INTERNAL_ef9bea21_4_k_cu_1c936688_26764cuda3std3__45__cpo3endE:
	.zero		1
	.type		_ZN39_INTERNAL_ef9bea21_4_k_cu_1c936688_26764cuda3std3__419piecewise_constructE,@object
	.size		_ZN39_INTERNAL_ef9bea21_4_k_cu_1c936688_26764cuda3std3__419piecewise_constructE,(_ZN39_INTERNAL_ef9bea21_4_k_cu_1c936688_26764cuda3std3__45__cpo4cendE - _ZN39_INTERNAL_ef9bea21_4_k_cu_1c936688_26764cuda3std3__419piecewise_constructE)
_ZN39_INTERNAL_ef9bea21_4_k_cu_1c936688_26764cuda3std3__419piecewise_constructE:
	.zero		1
	.type		_ZN39_INTERNAL_ef9bea21_4_k_cu_1c936688_26764cuda3std3__45__cpo4cendE,@object
	.size		_ZN39_INTERNAL_ef9bea21_4_k_cu_1c936688_26764cuda3std3__45__cpo4cendE,(_ZN39_INTERNAL_ef9bea21_4_k_cu_1c936688_26764cuda3std6ranges3__45__cpo4swapE - _ZN39_INTERNAL_ef9bea21_4_k_cu_1c936688_26764cuda3std3__45__cpo4cendE)
_ZN39_INTERNAL_ef9bea21_4_k_cu_1c936688_26764cuda3std3__45__cpo4cendE:
	.zero		1
	.type		_ZN39_INTERNAL_ef9bea21_4_k_cu_1c936688_26764cuda3std6ranges3__45__cpo4swapE,@object
	.size		_ZN39_INTERNAL_ef9bea21_4_k_cu_1c936688_26764cuda3std6ranges3__45__cpo4swapE,(.L_10 - _ZN39_INTERNAL_ef9bea21_4_k_cu_1c936688_26764cuda3std6ranges3__45__cpo4swapE)
_ZN39_INTERNAL_ef9bea21_4_k_cu_1c936688_26764cuda3std6ranges3__45__cpo4swapE:
	.zero		1
.L_10:


//--------------------- .nv.constant0._ZN7cutlass13device_kernelINS_4gemm6kernel13GemmUniversalIN4cute5tupleIJiiiiEEENS1_10collective13CollectiveMmaINS1_35MainloopSm100TmaUmmaWarpSpecializedILi8ELi2ELi4ENS5_IJNS4_1CILi1EEESB_SB_EEEEENS5_IJNSA_ILi128EEENSA_ILi64EEESF_EEENS_6half_tENS5_IJlSB_lEEESH_SI_NS4_8TiledMMAINS4_8MMA_AtomIJNS4_20SM100_MMA_F16BF16_SSISH_SH_fLi128ELi64ELNS4_4UMMA5MajorE0ELSN_0ELNSM_7ScaleInE0ELSO_0EEEEEENS4_6LayoutISC_NS5_IJNSA_ILi0EEESS_SS_EEEEENS5_IJNS4_10UnderscoreESV_SV_EEEEENS4_13SM90_TMA_LOADENS4_14ComposedLayoutINS4_7SwizzleILi3ELi4ELi3EEENS4_18smem_ptr_flag_bitsILi16EEENSR_INS5_IJNSA_ILi8EEESF_EEENS5_IJSF_SB_EEEEEEEvNS4_8identityESY_S18_vS19_EENS_8epilogue10collective18CollectiveEpilogueINS1B_23Sm100TmaWarpSpecializedILi3ELi2ELi32ELb1ELb0EEEJSG_NS5_IJNSR_ISE_SB_EENSR_INSA_ILi32EEESB_EEEEESH_SI_SH_SI_NS1B_6fusion15FusionCallbacksIS1F_NS1K_17LinCombPerRowBiasISH_fSH_SH_fLi8ELNS_15FloatRoundStyleE2EEESG_S1J_JEEENS4_5SM1004TMEM4LOAD26SM100_TMEM_LOAD_32dp32b32xESY_NSZ_INS10_ILi2ELi4ELi3EEES13_NSR_INS5_IJS14_S1H_EEENS5_IJS1H_SB_EEEEEEENS4_39AutoVectorizingCopyWithAssumedAlignmentILi128EEENS4_14SM90_TMA_STOREES1Y_S20_S20_EEEvvEEEEvNT_6ParamsE --------------------------
	.section	.nv.constant0._ZN7cutlass13device_kernelINS_4gemm6kernel13GemmUniversalIN4cute5tupleIJiiiiEEENS1_10collective13CollectiveMmaINS1_35MainloopSm100TmaUmmaWarpSpecializedILi8ELi2ELi4ENS5_IJNS4_1CILi1EEESB_SB_EEEEENS5_IJNSA_ILi128EEENSA_ILi64EEESF_EEENS_6half_tENS5_IJlSB_lEEESH_SI_NS4_8TiledMMAINS4_8MMA_AtomIJNS4_20SM100_MMA_F16BF16_SSISH_SH_fLi128ELi64ELNS4_4UMMA5MajorE0ELSN_0ELNSM_7ScaleInE0ELSO_0EEEEEENS4_6LayoutISC_NS5_IJNSA_ILi0EEESS_SS_EEEEENS5_IJNS4_10UnderscoreESV_SV_EEEEENS4_13SM90_TMA_LOADENS4_14ComposedLayoutINS4_7SwizzleILi3ELi4ELi3EEENS4_18smem_ptr_flag_bitsILi16EEENSR_INS5_IJNSA_ILi8EEESF_EEENS5_IJSF_SB_EEEEEEEvNS4_8identityESY_S18_vS19_EENS_8epilogue10collective18CollectiveEpilogueINS1B_23Sm100TmaWarpSpecializedILi3ELi2ELi32ELb1ELb0EEEJSG_NS5_IJNSR_ISE_SB_EENSR_INSA_ILi32EEESB_EEEEESH_SI_SH_SI_NS1B_6fusion15FusionCallbacksIS1F_NS1K_17LinCombPerRowBiasISH_fSH_SH_fLi8ELNS_15FloatRoundStyleE2EEESG_S1J_JEEENS4_5SM1004TMEM4LOAD26SM100_TMEM_LOAD_32dp32b32xESY_NSZ_INS10_ILi2ELi4ELi3EEES13_NSR_INS5_IJS14_S1H_EEENS5_IJS1H_SB_EEEEEEENS4_39AutoVectorizingCopyWithAssumedAlignmentILi128EEENS4_14SM90_TMA_STOREES1Y_S20_S20_EEEvvEEEEvNT_6ParamsE,"a",@progbits
	.sectionflags	@""
	.align	4
.nv.constant0._ZN7cutlass13device_kernelINS_4gemm6kernel13GemmUniversalIN4cute5tupleIJiiiiEEENS1_10collective13CollectiveMmaINS1_35MainloopSm100TmaUmmaWarpSpecializedILi8ELi2ELi4ENS5_IJNS4_1CILi1EEESB_SB_EEEEENS5_IJNSA_ILi128EEENSA_ILi64EEESF_EEENS_6half_tENS5_IJlSB_lEEESH_SI_NS4_8TiledMMAINS4_8MMA_AtomIJNS4_20SM100_MMA_F16BF16_SSISH_SH_fLi128ELi64ELNS4_4UMMA5MajorE0ELSN_0ELNSM_7ScaleInE0ELSO_0EEEEEENS4_6LayoutISC_NS5_IJNSA_ILi0EEESS_SS_EEEEENS5_IJNS4_10UnderscoreESV_SV_EEEEENS4_13SM90_TMA_LOADENS4_14ComposedLayoutINS4_7SwizzleILi3ELi4ELi3EEENS4_18smem_ptr_flag_bitsILi16EEENSR_INS5_IJNSA_ILi8EEESF_EEENS5_IJSF_SB_EEEEEEEvNS4_8identityESY_S18_vS19_EENS_8epilogue10collective18CollectiveEpilogueINS1B_23Sm100TmaWarpSpecializedILi3ELi2ELi32ELb1ELb0EEEJSG_NS5_IJNSR_ISE_SB_EENSR_INSA_ILi32EEESB_EEEEESH_SI_SH_SI_NS1B_6fusion15FusionCallbacksIS1F_NS1K_17LinCombPerRowBiasISH_fSH_SH_fLi8ELNS_15FloatRoundStyleE2EEESG_S1J_JEEENS4_5SM1004TMEM4LOAD26SM100_TMEM_LOAD_32dp32b32xESY_NSZ_INS10_ILi2ELi4ELi3EEES13_NSR_INS5_IJS14_S1H_EEENS5_IJS1H_SB_EEEEEEENS4_39AutoVectorizingCopyWithAssumedAlignmentILi128EEENS4_14SM90_TMA_STOREES1Y_S20_S20_EEEvvEEEEvNT_6ParamsE:
	.zero		2944


//--------------------- SYMBOLS --------------------------

	.type		.nv.reservedSmem.offset0,@object
	.size		.nv.reservedSmem.offset0,0x4
	.type		.nv.reservedSmem.cap,@object
	.size		.nv.reservedSmem.cap,0x4
	.type		__assertfail,@function
